//
// Generated by NVIDIA NVVM Compiler
//
// Compiler Build ID: CL-36424714
// Cuda compilation tools, release 13.0, V13.0.88
// Based on NVVM 20.0.0
//

.version 9.0
.target sm_100
.address_size 64

	// .globl	_Z10ackernel_vPdiiiS_iiiS_iiiS_iiiS_dddd
.const .align 8 .b8 dev_fdc[32];

.visible .entry _Z10ackernel_vPdiiiS_iiiS_iiiS_iiiS_dddd(
	.param .u64 .ptr .align 1 _Z10ackernel_vPdiiiS_iiiS_iiiS_iiiS_dddd_param_0,
	.param .u32 _Z10ackernel_vPdiiiS_iiiS_iiiS_iiiS_dddd_param_1,
	.param .u32 _Z10ackernel_vPdiiiS_iiiS_iiiS_iiiS_dddd_param_2,
	.param .u32 _Z10ackernel_vPdiiiS_iiiS_iiiS_iiiS_dddd_param_3,
	.param .u64 .ptr .align 1 _Z10ackernel_vPdiiiS_iiiS_iiiS_iiiS_dddd_param_4,
	.param .u32 _Z10ackernel_vPdiiiS_iiiS_iiiS_iiiS_dddd_param_5,
	.param .u32 _Z10ackernel_vPdiiiS_iiiS_iiiS_iiiS_dddd_param_6,
	.param .u32 _Z10ackernel_vPdiiiS_iiiS_iiiS_iiiS_dddd_param_7,
	.param .u64 .ptr .align 1 _Z10ackernel_vPdiiiS_iiiS_iiiS_iiiS_dddd_param_8,
	.param .u32 _Z10ackernel_vPdiiiS_iiiS_iiiS_iiiS_dddd_param_9,
	.param .u32 _Z10ackernel_vPdiiiS_iiiS_iiiS_iiiS_dddd_param_10,
	.param .u32 _Z10ackernel_vPdiiiS_iiiS_iiiS_iiiS_dddd_param_11,
	.param .u64 .ptr .align 1 _Z10ackernel_vPdiiiS_iiiS_iiiS_iiiS_dddd_param_12,
	.param .u32 _Z10ackernel_vPdiiiS_iiiS_iiiS_iiiS_dddd_param_13,
	.param .u32 _Z10ackernel_vPdiiiS_iiiS_iiiS_iiiS_dddd_param_14,
	.param .u32 _Z10ackernel_vPdiiiS_iiiS_iiiS_iiiS_dddd_param_15,
	.param .u64 .ptr .align 1 _Z10ackernel_vPdiiiS_iiiS_iiiS_iiiS_dddd_param_16,
	.param .f64 _Z10ackernel_vPdiiiS_iiiS_iiiS_iiiS_dddd_param_17,
	.param .f64 _Z10ackernel_vPdiiiS_iiiS_iiiS_iiiS_dddd_param_18,
	.param .f64 _Z10ackernel_vPdiiiS_iiiS_iiiS_iiiS_dddd_param_19,
	.param .f64 _Z10ackernel_vPdiiiS_iiiS_iiiS_iiiS_dddd_param_20
)
{
	.reg .pred 	%p<28>;
	.reg .b32 	%r<57>;
	.reg .b64 	%rd<49>;
	.reg .b64 	%fd<68>;

	ld.param.u32 	%r20, [_Z10ackernel_vPdiiiS_iiiS_iiiS_iiiS_dddd_param_1];
	ld.param.u32 	%r21, [_Z10ackernel_vPdiiiS_iiiS_iiiS_iiiS_dddd_param_2];
	ld.param.u32 	%r23, [_Z10ackernel_vPdiiiS_iiiS_iiiS_iiiS_dddd_param_3];
	ld.param.u64 	%rd4, [_Z10ackernel_vPdiiiS_iiiS_iiiS_iiiS_dddd_param_4];
	ld.param.u32 	%r12, [_Z10ackernel_vPdiiiS_iiiS_iiiS_iiiS_dddd_param_5];
	ld.param.u32 	%r13, [_Z10ackernel_vPdiiiS_iiiS_iiiS_iiiS_dddd_param_6];
	ld.param.u32 	%r14, [_Z10ackernel_vPdiiiS_iiiS_iiiS_iiiS_dddd_param_7];
	ld.param.u32 	%r15, [_Z10ackernel_vPdiiiS_iiiS_iiiS_iiiS_dddd_param_9];
	ld.param.u32 	%r16, [_Z10ackernel_vPdiiiS_iiiS_iiiS_iiiS_dddd_param_10];
	ld.param.u32 	%r17, [_Z10ackernel_vPdiiiS_iiiS_iiiS_iiiS_dddd_param_11];
	ld.param.u64 	%rd6, [_Z10ackernel_vPdiiiS_iiiS_iiiS_iiiS_dddd_param_12];
	ld.param.u32 	%r18, [_Z10ackernel_vPdiiiS_iiiS_iiiS_iiiS_dddd_param_13];
	ld.param.u32 	%r19, [_Z10ackernel_vPdiiiS_iiiS_iiiS_iiiS_dddd_param_15];
	ld.param.u64 	%rd7, [_Z10ackernel_vPdiiiS_iiiS_iiiS_iiiS_dddd_param_16];
	ld.param.f64 	%fd1, [_Z10ackernel_vPdiiiS_iiiS_iiiS_iiiS_dddd_param_17];
	ld.param.f64 	%fd2, [_Z10ackernel_vPdiiiS_iiiS_iiiS_iiiS_dddd_param_18];
	ld.param.f64 	%fd3, [_Z10ackernel_vPdiiiS_iiiS_iiiS_iiiS_dddd_param_19];
	ld.param.f64 	%fd4, [_Z10ackernel_vPdiiiS_iiiS_iiiS_iiiS_dddd_param_20];
	cvta.to.global.u64 	%rd1, %rd6;
	cvta.to.global.u64 	%rd2, %rd7;
	mov.u32 	%r25, %tid.x;
	mov.u32 	%r26, %ctaid.x;
	mov.u32 	%r27, %ntid.x;
	mad.lo.s32 	%r1, %r26, %r27, %r25;
	mov.u32 	%r28, %tid.y;
	mov.u32 	%r29, %ctaid.y;
	mov.u32 	%r30, %ntid.y;
	mad.lo.s32 	%r31, %r29, %r30, %r28;
	mov.u32 	%r32, %tid.z;
	mov.u32 	%r33, %ctaid.z;
	mov.u32 	%r34, %ntid.z;
	mad.lo.s32 	%r35, %r33, %r34, %r32;
	mad.lo.s32 	%r36, %r20, %r31, %r1;
	mul.lo.s32 	%r4, %r36, %r23;
	mul.lo.s32 	%r5, %r19, %r1;
	add.s32 	%r6, %r5, %r35;
	mul.lo.s32 	%r7, %r18, %r31;
	mul.lo.s32 	%r8, %r7, %r19;
	add.s32 	%r9, %r6, %r8;
	add.s32 	%r37, %r20, -1;
	setp.ge.s32 	%p5, %r1, %r37;
	setp.lt.s32 	%p6, %r1, 1;
	setp.ge.s32 	%p7, %r31, %r21;
	or.pred  	%p8, %p5, %p7;
	or.pred  	%p9, %p8, %p6;
	setp.ge.s32 	%p10, %r35, %r23;
	or.pred  	%p11, %p9, %p10;
	@%p11 bra 	$L__BB0_2;
	ld.param.u64 	%rd47, [_Z10ackernel_vPdiiiS_iiiS_iiiS_iiiS_dddd_param_0];
	cvta.to.global.u64 	%rd8, %rd47;
	mul.wide.s32 	%rd9, %r9, 8;
	add.s64 	%rd10, %rd2, %rd9;
	ld.global.f64 	%fd5, [%rd10];
	mul.wide.s32 	%rd11, %r19, 8;
	add.s64 	%rd12, %rd10, %rd11;
	ld.global.f64 	%fd6, [%rd12];
	add.f64 	%fd7, %fd5, %fd6;
	mul.f64 	%fd8, %fd7, 0d3FE0000000000000;
	div.rn.f64 	%fd9, %fd8, %fd4;
	shl.b32 	%r38, %r19, 1;
	add.s32 	%r39, %r5, %r19;
	sub.s32 	%r40, %r39, %r38;
	add.s32 	%r41, %r40, %r35;
	add.s32 	%r42, %r41, %r8;
	add.s32 	%r43, %r4, %r35;
	mul.wide.s32 	%rd13, %r43, 8;
	add.s64 	%rd14, %rd8, %rd13;
	ld.global.f64 	%fd10, [%rd14];
	mul.wide.s32 	%rd15, %r42, 8;
	add.s64 	%rd16, %rd1, %rd15;
	ld.global.f64 	%fd11, [%rd16];
	ld.const.f64 	%fd12, [dev_fdc];
	add.s64 	%rd17, %rd16, %rd11;
	ld.global.f64 	%fd13, [%rd17];
	ld.const.f64 	%fd14, [dev_fdc+8];
	mul.f64 	%fd15, %fd13, %fd14;
	fma.rn.f64 	%fd16, %fd11, %fd12, %fd15;
	add.s64 	%rd18, %rd17, %rd11;
	ld.global.f64 	%fd17, [%rd18];
	ld.const.f64 	%fd18, [dev_fdc+16];
	fma.rn.f64 	%fd19, %fd17, %fd18, %fd16;
	add.s64 	%rd19, %rd18, %rd11;
	ld.global.f64 	%fd20, [%rd19];
	ld.const.f64 	%fd21, [dev_fdc+24];
	fma.rn.f64 	%fd22, %fd20, %fd21, %fd19;
	div.rn.f64 	%fd23, %fd22, %fd1;
	div.rn.f64 	%fd24, %fd23, %fd9;
	add.f64 	%fd25, %fd10, %fd24;
	st.global.f64 	[%rd14], %fd25;
$L__BB0_2:
	mad.lo.s32 	%r44, %r12, %r31, %r1;
	mul.lo.s32 	%r10, %r44, %r14;
	setp.ge.s32 	%p13, %r1, %r12;
	setp.eq.s32 	%p14, %r31, 0;
	mov.pred 	%p26, 0;
	or.pred  	%p15, %p13, %p14;
	@%p15 bra 	$L__BB0_4;
	add.s32 	%r45, %r13, -1;
	setp.lt.s32 	%p26, %r31, %r45;
$L__BB0_4:
	setp.ge.s32 	%p16, %r35, %r14;
	not.pred 	%p17, %p26;
	or.pred  	%p18, %p17, %p16;
	@%p18 bra 	$L__BB0_6;
	add.s32 	%r46, %r7, %r18;
	mul.wide.s32 	%rd20, %r9, 8;
	add.s64 	%rd21, %rd2, %rd20;
	ld.global.f64 	%fd26, [%rd21];
	mad.lo.s32 	%r47, %r46, %r19, %r6;
	mul.wide.s32 	%rd22, %r47, 8;
	add.s64 	%rd23, %rd2, %rd22;
	ld.global.f64 	%fd27, [%rd23];
	add.f64 	%fd28, %fd26, %fd27;
	mul.f64 	%fd29, %fd28, 0d3FE0000000000000;
	div.rn.f64 	%fd30, %fd29, %fd4;
	shl.b32 	%r48, %r18, 1;
	sub.s32 	%r49, %r46, %r48;
	mad.lo.s32 	%r50, %r49, %r19, %r6;
	mad.lo.s32 	%r51, %r18, 3, %r49;
	mad.lo.s32 	%r52, %r51, %r19, %r6;
	add.s32 	%r53, %r10, %r35;
	cvta.to.global.u64 	%rd24, %rd4;
	mul.wide.s32 	%rd25, %r53, 8;
	add.s64 	%rd26, %rd24, %rd25;
	ld.global.f64 	%fd31, [%rd26];
	mul.wide.s32 	%rd27, %r50, 8;
	add.s64 	%rd28, %rd1, %rd27;
	ld.global.f64 	%fd32, [%rd28];
	ld.const.f64 	%fd33, [dev_fdc];
	add.s64 	%rd29, %rd1, %rd20;
	ld.global.f64 	%fd34, [%rd29];
	ld.const.f64 	%fd35, [dev_fdc+8];
	mul.f64 	%fd36, %fd34, %fd35;
	fma.rn.f64 	%fd37, %fd32, %fd33, %fd36;
	add.s64 	%rd30, %rd1, %rd22;
	ld.global.f64 	%fd38, [%rd30];
	ld.const.f64 	%fd39, [dev_fdc+16];
	fma.rn.f64 	%fd40, %fd38, %fd39, %fd37;
	mul.wide.s32 	%rd31, %r52, 8;
	add.s64 	%rd32, %rd1, %rd31;
	ld.global.f64 	%fd41, [%rd32];
	ld.const.f64 	%fd42, [dev_fdc+24];
	fma.rn.f64 	%fd43, %fd41, %fd42, %fd40;
	div.rn.f64 	%fd44, %fd43, %fd2;
	div.rn.f64 	%fd45, %fd44, %fd30;
	add.f64 	%fd46, %fd31, %fd45;
	st.global.f64 	[%rd26], %fd46;
$L__BB0_6:
	mad.lo.s32 	%r54, %r15, %r31, %r1;
	mul.lo.s32 	%r11, %r54, %r17;
	setp.ge.s32 	%p20, %r1, %r15;
	setp.ge.s32 	%p21, %r31, %r16;
	mov.pred 	%p27, 0;
	or.pred  	%p22, %p20, %p21;
	@%p22 bra 	$L__BB0_8;
	add.s32 	%r55, %r17, -1;
	setp.lt.s32 	%p27, %r35, %r55;
$L__BB0_8:
	setp.eq.s32 	%p23, %r35, 0;
	not.pred 	%p24, %p27;
	or.pred  	%p25, %p24, %p23;
	@%p25 bra 	$L__BB0_10;
	ld.param.u64 	%rd48, [_Z10ackernel_vPdiiiS_iiiS_iiiS_iiiS_dddd_param_8];
	mul.wide.s32 	%rd33, %r9, 8;
	add.s64 	%rd34, %rd2, %rd33;
	ld.global.f64 	%fd47, [%rd34];
	cvt.s64.s32 	%rd35, %r8;
	cvt.s64.s32 	%rd36, %r5;
	cvt.u64.u32 	%rd37, %r35;
	add.s64 	%rd38, %rd37, %rd36;
	add.s64 	%rd39, %rd38, %rd35;
	shl.b64 	%rd40, %rd39, 3;
	add.s64 	%rd41, %rd2, %rd40;
	ld.global.f64 	%fd48, [%rd41+8];
	add.f64 	%fd49, %fd47, %fd48;
	mul.f64 	%fd50, %fd49, 0d3FE0000000000000;
	div.rn.f64 	%fd51, %fd50, %fd4;
	add.s32 	%r56, %r11, %r35;
	cvta.to.global.u64 	%rd42, %rd48;
	mul.wide.s32 	%rd43, %r56, 8;
	add.s64 	%rd44, %rd42, %rd43;
	ld.global.f64 	%fd52, [%rd44];
	add.s64 	%rd45, %rd1, %rd40;
	ld.global.f64 	%fd53, [%rd45+-8];
	ld.const.f64 	%fd54, [dev_fdc];
	add.s64 	%rd46, %rd1, %rd33;
	ld.global.f64 	%fd55, [%rd46];
	ld.const.f64 	%fd56, [dev_fdc+8];
	mul.f64 	%fd57, %fd55, %fd56;
	fma.rn.f64 	%fd58, %fd53, %fd54, %fd57;
	ld.global.f64 	%fd59, [%rd45+8];
	ld.const.f64 	%fd60, [dev_fdc+16];
	fma.rn.f64 	%fd61, %fd59, %fd60, %fd58;
	ld.global.f64 	%fd62, [%rd45+16];
	ld.const.f64 	%fd63, [dev_fdc+24];
	fma.rn.f64 	%fd64, %fd62, %fd63, %fd61;
	div.rn.f64 	%fd65, %fd64, %fd3;
	div.rn.f64 	%fd66, %fd65, %fd51;
	add.f64 	%fd67, %fd52, %fd66;
	st.global.f64 	[%rd44], %fd67;
$L__BB0_10:
	ret;

}
	// .globl	_Z12ackernel_tauPdiiiS_iiiS_iiiS_iiiS_dddd
.visible .entry _Z12ackernel_tauPdiiiS_iiiS_iiiS_iiiS_dddd(
	.param .u64 .ptr .align 1 _Z12ackernel_tauPdiiiS_iiiS_iiiS_iiiS_dddd_param_0,
	.param .u32 _Z12ackernel_tauPdiiiS_iiiS_iiiS_iiiS_dddd_param_1,
	.param .u32 _Z12ackernel_tauPdiiiS_iiiS_iiiS_iiiS_dddd_param_2,
	.param .u32 _Z12ackernel_tauPdiiiS_iiiS_iiiS_iiiS_dddd_param_3,
	.param .u64 .ptr .align 1 _Z12ackernel_tauPdiiiS_iiiS_iiiS_iiiS_dddd_param_4,
	.param .u32 _Z12ackernel_tauPdiiiS_iiiS_iiiS_iiiS_dddd_param_5,
	.param .u32 _Z12ackernel_tauPdiiiS_iiiS_iiiS_iiiS_dddd_param_6,
	.param .u32 _Z12ackernel_tauPdiiiS_iiiS_iiiS_iiiS_dddd_param_7,
	.param .u64 .ptr .align 1 _Z12ackernel_tauPdiiiS_iiiS_iiiS_iiiS_dddd_param_8,
	.param .u32 _Z12ackernel_tauPdiiiS_iiiS_iiiS_iiiS_dddd_param_9,
	.param .u32 _Z12ackernel_tauPdiiiS_iiiS_iiiS_iiiS_dddd_param_10,
	.param .u32 _Z12ackernel_tauPdiiiS_iiiS_iiiS_iiiS_dddd_param_11,
	.param .u64 .ptr .align 1 _Z12ackernel_tauPdiiiS_iiiS_iiiS_iiiS_dddd_param_12,
	.param .u32 _Z12ackernel_tauPdiiiS_iiiS_iiiS_iiiS_dddd_param_13,
	.param .u32 _Z12ackernel_tauPdiiiS_iiiS_iiiS_iiiS_dddd_param_14,
	.param .u32 _Z12ackernel_tauPdiiiS_iiiS_iiiS_iiiS_dddd_param_15,
	.param .u64 .ptr .align 1 _Z12ackernel_tauPdiiiS_iiiS_iiiS_iiiS_dddd_param_16,
	.param .f64 _Z12ackernel_tauPdiiiS_iiiS_iiiS_iiiS_dddd_param_17,
	.param .f64 _Z12ackernel_tauPdiiiS_iiiS_iiiS_iiiS_dddd_param_18,
	.param .f64 _Z12ackernel_tauPdiiiS_iiiS_iiiS_iiiS_dddd_param_19,
	.param .f64 _Z12ackernel_tauPdiiiS_iiiS_iiiS_iiiS_dddd_param_20
)
{
	.reg .pred 	%p<21>;
	.reg .b32 	%r<50>;
	.reg .b64 	%rd<38>;
	.reg .b64 	%fd<56>;

	ld.param.u32 	%r5, [_Z12ackernel_tauPdiiiS_iiiS_iiiS_iiiS_dddd_param_1];
	ld.param.u32 	%r6, [_Z12ackernel_tauPdiiiS_iiiS_iiiS_iiiS_dddd_param_3];
	ld.param.u64 	%rd4, [_Z12ackernel_tauPdiiiS_iiiS_iiiS_iiiS_dddd_param_4];
	ld.param.u32 	%r7, [_Z12ackernel_tauPdiiiS_iiiS_iiiS_iiiS_dddd_param_5];
	ld.param.u32 	%r8, [_Z12ackernel_tauPdiiiS_iiiS_iiiS_iiiS_dddd_param_7];
	ld.param.u32 	%r9, [_Z12ackernel_tauPdiiiS_iiiS_iiiS_iiiS_dddd_param_9];
	ld.param.u32 	%r10, [_Z12ackernel_tauPdiiiS_iiiS_iiiS_iiiS_dddd_param_11];
	ld.param.u64 	%rd6, [_Z12ackernel_tauPdiiiS_iiiS_iiiS_iiiS_dddd_param_12];
	ld.param.u32 	%r14, [_Z12ackernel_tauPdiiiS_iiiS_iiiS_iiiS_dddd_param_13];
	ld.param.u32 	%r15, [_Z12ackernel_tauPdiiiS_iiiS_iiiS_iiiS_dddd_param_14];
	ld.param.u32 	%r16, [_Z12ackernel_tauPdiiiS_iiiS_iiiS_iiiS_dddd_param_15];
	ld.param.u64 	%rd7, [_Z12ackernel_tauPdiiiS_iiiS_iiiS_iiiS_dddd_param_16];
	ld.param.f64 	%fd1, [_Z12ackernel_tauPdiiiS_iiiS_iiiS_iiiS_dddd_param_17];
	ld.param.f64 	%fd2, [_Z12ackernel_tauPdiiiS_iiiS_iiiS_iiiS_dddd_param_18];
	ld.param.f64 	%fd3, [_Z12ackernel_tauPdiiiS_iiiS_iiiS_iiiS_dddd_param_19];
	ld.param.f64 	%fd4, [_Z12ackernel_tauPdiiiS_iiiS_iiiS_iiiS_dddd_param_20];
	cvta.to.global.u64 	%rd1, %rd7;
	cvta.to.global.u64 	%rd2, %rd6;
	mov.u32 	%r17, %tid.x;
	mov.u32 	%r18, %ctaid.x;
	mov.u32 	%r19, %ntid.x;
	mad.lo.s32 	%r20, %r18, %r19, %r17;
	mov.u32 	%r21, %tid.y;
	mov.u32 	%r22, %ctaid.y;
	mov.u32 	%r23, %ntid.y;
	mad.lo.s32 	%r24, %r22, %r23, %r21;
	mov.u32 	%r25, %tid.z;
	mov.u32 	%r26, %ctaid.z;
	mov.u32 	%r27, %ntid.z;
	mad.lo.s32 	%r28, %r26, %r27, %r25;
	mad.lo.s32 	%r29, %r14, %r24, %r20;
	mad.lo.s32 	%r4, %r29, %r16, %r28;
	setp.lt.s32 	%p1, %r20, 2;
	add.s32 	%r30, %r14, -2;
	setp.ge.s32 	%p2, %r20, %r30;
	setp.ge.s32 	%p3, %r24, %r15;
	or.pred  	%p4, %p2, %p3;
	or.pred  	%p5, %p4, %p1;
	setp.ge.s32 	%p6, %r28, %r16;
	or.pred  	%p7, %p5, %p6;
	@%p7 bra 	$L__BB1_2;
	ld.param.u64 	%rd36, [_Z12ackernel_tauPdiiiS_iiiS_iiiS_iiiS_dddd_param_0];
	cvta.to.global.u64 	%rd8, %rd36;
	add.s32 	%r31, %r20, -2;
	mad.lo.s32 	%r32, %r6, %r31, %r28;
	mul.lo.s32 	%r33, %r5, %r24;
	mad.lo.s32 	%r34, %r33, %r6, %r32;
	mul.wide.s32 	%rd9, %r34, 8;
	add.s64 	%rd10, %rd8, %rd9;
	ld.global.f64 	%fd5, [%rd10];
	ld.const.f64 	%fd6, [dev_fdc];
	mul.wide.s32 	%rd11, %r6, 8;
	add.s64 	%rd12, %rd10, %rd11;
	ld.global.f64 	%fd7, [%rd12];
	ld.const.f64 	%fd8, [dev_fdc+8];
	mul.f64 	%fd9, %fd7, %fd8;
	fma.rn.f64 	%fd10, %fd5, %fd6, %fd9;
	add.s64 	%rd13, %rd12, %rd11;
	ld.global.f64 	%fd11, [%rd13];
	ld.const.f64 	%fd12, [dev_fdc+16];
	fma.rn.f64 	%fd13, %fd11, %fd12, %fd10;
	add.s64 	%rd14, %rd13, %rd11;
	ld.global.f64 	%fd14, [%rd14];
	ld.const.f64 	%fd15, [dev_fdc+24];
	fma.rn.f64 	%fd16, %fd14, %fd15, %fd13;
	div.rn.f64 	%fd17, %fd16, %fd1;
	mul.f64 	%fd18, %fd4, %fd17;
	mul.wide.s32 	%rd15, %r4, 8;
	add.s64 	%rd16, %rd2, %rd15;
	ld.global.f64 	%fd19, [%rd16];
	add.s64 	%rd17, %rd1, %rd15;
	ld.global.f64 	%fd20, [%rd17];
	fma.rn.f64 	%fd21, %fd20, %fd18, %fd19;
	st.global.f64 	[%rd16], %fd21;
$L__BB1_2:
	setp.ge.s32 	%p8, %r20, %r14;
	setp.lt.u32 	%p9, %r24, 2;
	or.pred  	%p10, %p8, %p9;
	@%p10 bra 	$L__BB1_5;
	setp.ge.s32 	%p11, %r28, %r16;
	add.s32 	%r35, %r15, -2;
	setp.ge.s32 	%p12, %r24, %r35;
	or.pred  	%p13, %p12, %p11;
	@%p13 bra 	$L__BB1_5;
	cvta.to.global.u64 	%rd18, %rd4;
	mad.lo.s32 	%r36, %r8, %r20, %r28;
	add.s32 	%r37, %r24, -2;
	mul.lo.s32 	%r38, %r7, %r37;
	mad.lo.s32 	%r39, %r38, %r8, %r36;
	add.s32 	%r40, %r38, %r7;
	mad.lo.s32 	%r41, %r40, %r8, %r36;
	add.s32 	%r42, %r40, %r7;
	mad.lo.s32 	%r43, %r42, %r8, %r36;
	add.s32 	%r44, %r42, %r7;
	mad.lo.s32 	%r45, %r44, %r8, %r36;
	mul.wide.s32 	%rd19, %r39, 8;
	add.s64 	%rd20, %rd18, %rd19;
	ld.global.f64 	%fd22, [%rd20];
	ld.const.f64 	%fd23, [dev_fdc];
	mul.wide.s32 	%rd21, %r41, 8;
	add.s64 	%rd22, %rd18, %rd21;
	ld.global.f64 	%fd24, [%rd22];
	ld.const.f64 	%fd25, [dev_fdc+8];
	mul.f64 	%fd26, %fd24, %fd25;
	fma.rn.f64 	%fd27, %fd22, %fd23, %fd26;
	mul.wide.s32 	%rd23, %r43, 8;
	add.s64 	%rd24, %rd18, %rd23;
	ld.global.f64 	%fd28, [%rd24];
	ld.const.f64 	%fd29, [dev_fdc+16];
	fma.rn.f64 	%fd30, %fd28, %fd29, %fd27;
	mul.wide.s32 	%rd25, %r45, 8;
	add.s64 	%rd26, %rd18, %rd25;
	ld.global.f64 	%fd31, [%rd26];
	ld.const.f64 	%fd32, [dev_fdc+24];
	fma.rn.f64 	%fd33, %fd31, %fd32, %fd30;
	div.rn.f64 	%fd34, %fd33, %fd2;
	mul.f64 	%fd35, %fd4, %fd34;
	mul.wide.s32 	%rd27, %r4, 8;
	add.s64 	%rd28, %rd2, %rd27;
	ld.global.f64 	%fd36, [%rd28];
	add.s64 	%rd29, %rd1, %rd27;
	ld.global.f64 	%fd37, [%rd29];
	fma.rn.f64 	%fd38, %fd37, %fd35, %fd36;
	st.global.f64 	[%rd28], %fd38;
$L__BB1_5:
	setp.ge.s32 	%p14, %r20, %r14;
	setp.ge.s32 	%p15, %r24, %r15;
	or.pred  	%p16, %p14, %p15;
	setp.lt.u32 	%p17, %r28, 2;
	or.pred  	%p18, %p17, %p16;
	add.s32 	%r46, %r16, -2;
	setp.ge.s32 	%p19, %r28, %r46;
	or.pred  	%p20, %p18, %p19;
	@%p20 bra 	$L__BB1_7;
	ld.param.u64 	%rd37, [_Z12ackernel_tauPdiiiS_iiiS_iiiS_iiiS_dddd_param_8];
	mul.lo.s32 	%r47, %r9, %r24;
	mad.lo.s32 	%r48, %r10, %r20, %r28;
	mad.lo.s32 	%r49, %r47, %r10, %r48;
	cvta.to.global.u64 	%rd30, %rd37;
	mul.wide.s32 	%rd31, %r49, 8;
	add.s64 	%rd32, %rd30, %rd31;
	ld.global.f64 	%fd39, [%rd32+-16];
	ld.const.f64 	%fd40, [dev_fdc];
	ld.global.f64 	%fd41, [%rd32+-8];
	ld.const.f64 	%fd42, [dev_fdc+8];
	mul.f64 	%fd43, %fd41, %fd42;
	fma.rn.f64 	%fd44, %fd39, %fd40, %fd43;
	ld.global.f64 	%fd45, [%rd32];
	ld.const.f64 	%fd46, [dev_fdc+16];
	fma.rn.f64 	%fd47, %fd45, %fd46, %fd44;
	ld.global.f64 	%fd48, [%rd32+8];
	ld.const.f64 	%fd49, [dev_fdc+24];
	fma.rn.f64 	%fd50, %fd48, %fd49, %fd47;
	div.rn.f64 	%fd51, %fd50, %fd3;
	mul.f64 	%fd52, %fd4, %fd51;
	mul.wide.s32 	%rd33, %r4, 8;
	add.s64 	%rd34, %rd2, %rd33;
	ld.global.f64 	%fd53, [%rd34];
	add.s64 	%rd35, %rd1, %rd33;
	ld.global.f64 	%fd54, [%rd35];
	fma.rn.f64 	%fd55, %fd54, %fd52, %fd53;
	st.global.f64 	[%rd34], %fd55;
$L__BB1_7:
	ret;

}


// ===== COMPILED SASS (sm_100) =====

	.target	sm_100

	.elftype	@"ET_EXEC"


//--------------------- .note.nv.tkinfo           --------------------------
	.section	.note.nv.tkinfo,"",@"SHT_NOTE"
	.sectionflags	@"SHF_NOTE_NV_TKINFO"
	.tkinfo
        /*0018*/ 	.word	0x00000002
        /*0030*/ 	.string	""
        /*0030*/ 	.string	"ptxas"
        /*0030*/ 	.string	"Cuda compilation tools, release 13.0, V13.0.88"
        /*0030*/ 	.string	"Build cuda_13.0.r13.0/compiler.36424714_0"
        /*0030*/ 	.string	"-arch sm_100 -m 64 "



//--------------------- .note.nv.cuinfo           --------------------------
	.section	.note.nv.cuinfo,"",@"SHT_NOTE"
	.sectionflags	@"SHF_NOTE_NV_CUINFO"
        /*0018*/ 	.short	0x0002
        /*001a*/ 	.short	0x0064
        /*001c*/ 	.short	0x0082
	.zero		2


//--------------------- .nv.info                  --------------------------
	.section	.nv.info,"",@"SHT_CUDA_INFO"
	.align	4


	//----- nvinfo : EIATTR_REGCOUNT
	.align		4
        /*0000*/ 	.byte	0x04, 0x2f
        /*0002*/ 	.short	(.L_2 - .L_1)
	.align		4
.L_1:
        /*0004*/ 	.word	index@(_Z10ackernel_vPdiiiS_iiiS_iiiS_iiiS_dddd)
        /*0008*/ 	.word	0x00000026


	//----- nvinfo : EIATTR_FRAME_SIZE
	.align		4
.L_2:
        /*000c*/ 	.byte	0x04, 0x11
        /*000e*/ 	.short	(.L_4 - .L_3)
	.align		4
.L_3:
        /*0010*/ 	.word	index@($__internal_1_$__cuda_sm20_div_rn_f64_full)
        /*0014*/ 	.word	0x00000000


	//----- nvinfo : EIATTR_FRAME_SIZE
	.align		4
.L_4:
        /*0018*/ 	.byte	0x04, 0x11
        /*001a*/ 	.short	(.L_6 - .L_5)
	.align		4
.L_5:
        /*001c*/ 	.word	index@(_Z10ackernel_vPdiiiS_iiiS_iiiS_iiiS_dddd)
        /*0020*/ 	.word	0x00000000


	//----- nvinfo : EIATTR_REGCOUNT
	.align		4
.L_6:
        /*0024*/ 	.byte	0x04, 0x2f
        /*0026*/ 	.short	(.L_8 - .L_7)
	.align		4
.L_7:
        /*0028*/ 	.word	index@(_Z12ackernel_tauPdiiiS_iiiS_iiiS_iiiS_dddd)
        /*002c*/ 	.word	0x0000001c


	//----- nvinfo : EIATTR_FRAME_SIZE
	.align		4
.L_8:
        /*0030*/ 	.byte	0x04, 0x11
        /*0032*/ 	.short	(.L_10 - .L_9)
	.align		4
.L_9:
        /*0034*/ 	.word	index@($__internal_0_$__cuda_sm20_div_rn_f64_full)
        /*0038*/ 	.word	0x00000000


	//----- nvinfo : EIATTR_FRAME_SIZE
	.align		4
.L_10:
        /*003c*/ 	.byte	0x04, 0x11
        /*003e*/ 	.short	(.L_12 - .L_11)
	.align		4
.L_11:
        /*0040*/ 	.word	index@(_Z12ackernel_tauPdiiiS_iiiS_iiiS_iiiS_dddd)
        /*0044*/ 	.word	0x00000000


	//----- nvinfo : EIATTR_MIN_STACK_SIZE
	.align		4
.L_12:
        /*0048*/ 	.byte	0x04, 0x12
        /*004a*/ 	.short	(.L_14 - .L_13)
	.align		4
.L_13:
        /*004c*/ 	.word	index@(_Z12ackernel_tauPdiiiS_iiiS_iiiS_iiiS_dddd)
        /*0050*/ 	.word	0x00000000


	//----- nvinfo : EIATTR_MIN_STACK_SIZE
	.align		4
.L_14:
        /*0054*/ 	.byte	0x04, 0x12
        /*0056*/ 	.short	(.L_16 - .L_15)
	.align		4
.L_15:
        /*0058*/ 	.word	index@(_Z10ackernel_vPdiiiS_iiiS_iiiS_iiiS_dddd)
        /*005c*/ 	.word	0x00000000
.L_16:


//--------------------- .nv.compat                --------------------------
	.section	.nv.compat,"",@"SHT_CUDA_COMPAT_INFO"
	.align	4
        /*0000*/ 	.byte	0x02, 0x09, 0x00, 0x00, 0x02, 0x02, 0x01, 0x00, 0x02, 0x05, 0x05, 0x00, 0x03, 0x07, 0x01, 0x01
        /*0010*/ 	.byte	0x02, 0x03, 0x00, 0x00, 0x02, 0x06, 0x01, 0x00, 0x04, 0x0b, 0x08, 0x00, 0x01, 0x00, 0x00, 0x00
        /*0020*/ 	.byte	0x00, 0x00, 0x00, 0x00


//--------------------- .nv.info._Z12ackernel_tauPdiiiS_iiiS_iiiS_iiiS_dddd --------------------------
	.section	.nv.info._Z12ackernel_tauPdiiiS_iiiS_iiiS_iiiS_dddd,"",@"SHT_CUDA_INFO"
	.sectionflags	@""
	.align	4


	//----- nvinfo : EIATTR_CUDA_API_VERSION
	.align		4
        /*0000*/ 	.byte	0x04, 0x37
        /*0002*/ 	.short	(.L_18 - .L_17)
.L_17:
        /*0004*/ 	.word	0x00000082


	//----- nvinfo : EIATTR_KPARAM_INFO
	.align		4
.L_18:
        /*0008*/ 	.byte	0x04, 0x17
        /*000a*/ 	.short	(.L_20 - .L_19)
.L_19:
        /*000c*/ 	.word	0x00000000
        /*0010*/ 	.short	0x0014
        /*0012*/ 	.short	0x0080
        /*0014*/ 	.byte	0x00, 0xf0, 0x21, 0x00


	//----- nvinfo : EIATTR_KPARAM_INFO
	.align		4
.L_20:
        /*0018*/ 	.byte	0x04, 0x17
        /*001a*/ 	.short	(.L_22 - .L_21)
.L_21:
        /*001c*/ 	.word	0x00000000
        /*0020*/ 	.short	0x0013
        /*0022*/ 	.short	0x0078
        /*0024*/ 	.byte	0x00, 0xf0, 0x21, 0x00


	//----- nvinfo : EIATTR_KPARAM_INFO
	.align		4
.L_22:
        /*0028*/ 	.byte	0x04, 0x17
        /*002a*/ 	.short	(.L_24 - .L_23)
.L_23:
        /*002c*/ 	.word	0x00000000
        /*0030*/ 	.short	0x0012
        /*0032*/ 	.short	0x0070
        /*0034*/ 	.byte	0x00, 0xf0, 0x21, 0x00


	//----- nvinfo : EIATTR_KPARAM_INFO
	.align		4
.L_24:
        /*0038*/ 	.byte	0x04, 0x17
        /*003a*/ 	.short	(.L_26 - .L_25)
.L_25:
        /*003c*/ 	.word	0x00000000
        /*0040*/ 	.short	0x0011
        /*0042*/ 	.short	0x0068
        /*0044*/ 	.byte	0x00, 0xf0, 0x21, 0x00


	//----- nvinfo : EIATTR_KPARAM_INFO
	.align		4
.L_26:
        /*0048*/ 	.byte	0x04, 0x17
        /*004a*/ 	.short	(.L_28 - .L_27)
.L_27:
        /*004c*/ 	.word	0x00000000
        /*0050*/ 	.short	0x0010
        /*0052*/ 	.short	0x0060
        /*0054*/ 	.byte	0x00, 0xf5, 0x21, 0x00


	//----- nvinfo : EIATTR_KPARAM_INFO
	.align		4
.L_28:
        /*0058*/ 	.byte	0x04, 0x17
        /*005a*/ 	.short	(.L_30 - .L_29)
.L_29:
        /*005c*/ 	.word	0x00000000
        /*0060*/ 	.short	0x000f
        /*0062*/ 	.short	0x0058
        /*0064*/ 	.byte	0x00, 0xf0, 0x11, 0x00


	//----- nvinfo : EIATTR_KPARAM_INFO
	.align		4
.L_30:
        /*0068*/ 	.byte	0x04, 0x17
        /*006a*/ 	.short	(.L_32 - .L_31)
.L_31:
        /*006c*/ 	.word	0x00000000
        /*0070*/ 	.short	0x000e
        /*0072*/ 	.short	0x0054
        /*0074*/ 	.byte	0x00, 0xf0, 0x11, 0x00


	//----- nvinfo : EIATTR_KPARAM_INFO
	.align		4
.L_32:
        /*0078*/ 	.byte	0x04, 0x17
        /*007a*/ 	.short	(.L_34 - .L_33)
.L_33:
        /*007c*/ 	.word	0x00000000
        /*0080*/ 	.short	0x000d
        /*0082*/ 	.short	0x0050
        /*0084*/ 	.byte	0x00, 0xf0, 0x11, 0x00


	//----- nvinfo : EIATTR_KPARAM_INFO
	.align		4
.L_34:
        /*0088*/ 	.byte	0x04, 0x17
        /*008a*/ 	.short	(.L_36 - .L_35)
.L_35:
        /*008c*/ 	.word	0x00000000
        /*0090*/ 	.short	0x000c
        /*0092*/ 	.short	0x0048
        /*0094*/ 	.byte	0x00, 0xf5, 0x21, 0x00


	//----- nvinfo : EIATTR_KPARAM_INFO
	.align		4
.L_36:
        /*0098*/ 	.byte	0x04, 0x17
        /*009a*/ 	.short	(.L_38 - .L_37)
.L_37:
        /*009c*/ 	.word	0x00000000
        /*00a0*/ 	.short	0x000b
        /*00a2*/ 	.short	0x0040
        /*00a4*/ 	.byte	0x00, 0xf0, 0x11, 0x00


	//----- nvinfo : EIATTR_KPARAM_INFO
	.align		4
.L_38:
        /*00a8*/ 	.byte	0x04, 0x17
        /*00aa*/ 	.short	(.L_40 - .L_39)
.L_39:
        /*00ac*/ 	.word	0x00000000
        /*00b0*/ 	.short	0x000a
        /*00b2*/ 	.short	0x003c
        /*00b4*/ 	.byte	0x00, 0xf0, 0x11, 0x00


	//----- nvinfo : EIATTR_KPARAM_INFO
	.align		4
.L_40:
        /*00b8*/ 	.byte	0x04, 0x17
        /*00ba*/ 	.short	(.L_42 - .L_41)
.L_41:
        /*00bc*/ 	.word	0x00000000
        /*00c0*/ 	.short	0x0009
        /*00c2*/ 	.short	0x0038
        /*00c4*/ 	.byte	0x00, 0xf0, 0x11, 0x00


	//----- nvinfo : EIATTR_KPARAM_INFO
	.align		4
.L_42:
        /*00c8*/ 	.byte	0x04, 0x17
        /*00ca*/ 	.short	(.L_44 - .L_43)
.L_43:
        /*00cc*/ 	.word	0x00000000
        /*00d0*/ 	.short	0x0008
        /*00d2*/ 	.short	0x0030
        /*00d4*/ 	.byte	0x00, 0xf5, 0x21, 0x00


	//----- nvinfo : EIATTR_KPARAM_INFO
	.align		4
.L_44:
        /*00d8*/ 	.byte	0x04, 0x17
        /*00da*/ 	.short	(.L_46 - .L_45)
.L_45:
        /*00dc*/ 	.word	0x00000000
        /*00e0*/ 	.short	0x0007
        /*00e2*/ 	.short	0x0028
        /*00e4*/ 	.byte	0x00, 0xf0, 0x11, 0x00


	//----- nvinfo : EIATTR_KPARAM_INFO
	.align		4
.L_46:
        /*00e8*/ 	.byte	0x04, 0x17
        /*00ea*/ 	.short	(.L_48 - .L_47)
.L_47:
        /*00ec*/ 	.word	0x00000000
        /*00f0*/ 	.short	0x0006
        /*00f2*/ 	.short	0x0024
        /*00f4*/ 	.byte	0x00, 0xf0, 0x11, 0x00


	//----- nvinfo : EIATTR_KPARAM_INFO
	.align		4
.L_48:
        /*00f8*/ 	.byte	0x04, 0x17
        /*00fa*/ 	.short	(.L_50 - .L_49)
.L_49:
        /*00fc*/ 	.word	0x00000000
        /*0100*/ 	.short	0x0005
        /*0102*/ 	.short	0x0020
        /*0104*/ 	.byte	0x00, 0xf0, 0x11, 0x00


	//----- nvinfo : EIATTR_KPARAM_INFO
	.align		4
.L_50:
        /*0108*/ 	.byte	0x04, 0x17
        /*010a*/ 	.short	(.L_52 - .L_51)
.L_51:
        /*010c*/ 	.word	0x00000000
        /*0110*/ 	.short	0x0004
        /*0112*/ 	.short	0x0018
        /*0114*/ 	.byte	0x00, 0xf5, 0x21, 0x00


	//----- nvinfo : EIATTR_KPARAM_INFO
	.align		4
.L_52:
        /*0118*/ 	.byte	0x04, 0x17
        /*011a*/ 	.short	(.L_54 - .L_53)
.L_53:
        /*011c*/ 	.word	0x00000000
        /*0120*/ 	.short	0x0003
        /*0122*/ 	.short	0x0010
        /*0124*/ 	.byte	0x00, 0xf0, 0x11, 0x00


	//----- nvinfo : EIATTR_KPARAM_INFO
	.align		4
.L_54:
        /*0128*/ 	.byte	0x04, 0x17
        /*012a*/ 	.short	(.L_56 - .L_55)
.L_55:
        /*012c*/ 	.word	0x00000000
        /*0130*/ 	.short	0x0002
        /*0132*/ 	.short	0x000c
        /*0134*/ 	.byte	0x00, 0xf0, 0x11, 0x00


	//----- nvinfo : EIATTR_KPARAM_INFO
	.align		4
.L_56:
        /*0138*/ 	.byte	0x04, 0x17
        /*013a*/ 	.short	(.L_58 - .L_57)
.L_57:
        /*013c*/ 	.word	0x00000000
        /*0140*/ 	.short	0x0001
        /*0142*/ 	.short	0x0008
        /*0144*/ 	.byte	0x00, 0xf0, 0x11, 0x00


	//----- nvinfo : EIATTR_KPARAM_INFO
	.align		4
.L_58:
        /*0148*/ 	.byte	0x04, 0x17
        /*014a*/ 	.short	(.L_60 - .L_59)
.L_59:
        /*014c*/ 	.word	0x00000000
        /*0150*/ 	.short	0x0000
        /*0152*/ 	.short	0x0000
        /*0154*/ 	.byte	0x00, 0xf5, 0x21, 0x00


	//----- nvinfo : EIATTR_SPARSE_MMA_MASK
	.align		4
.L_60:
        /*0158*/ 	.byte	0x03, 0x50
        /*015a*/ 	.short	0x0000


	//----- nvinfo : EIATTR_MAXREG_COUNT
	.align		4
        /*015c*/ 	.byte	0x03, 0x1b
        /*015e*/ 	.short	0x00ff


	//----- nvinfo : EIATTR_MERCURY_ISA_VERSION
	.align		4
        /*0160*/ 	.byte	0x03, 0x5f
        /*0162*/ 	.short	0x0101


	//----- nvinfo : EIATTR_VRC_CTA_INIT_COUNT
	.align		4
        /*0164*/ 	.byte	0x02, 0x4a
	.zero		1
	.zero		1


	//----- nvinfo : EIATTR_EXIT_INSTR_OFFSETS
	.align		4
        /*0168*/ 	.byte	0x04, 0x1c
        /*016a*/ 	.short	(.L_62 - .L_61)


	//   ....[0]....
.L_61:
        /*016c*/ 	.word	0x00000a20


	//   ....[1]....
        /*0170*/ 	.word	0x00000d70


	//----- nvinfo : EIATTR_CRS_STACK_SIZE
	.align		4
.L_62:
        /*0174*/ 	.byte	0x04, 0x1e
        /*0176*/ 	.short	(.L_64 - .L_63)
.L_63:
        /*0178*/ 	.word	0x00000000


	//----- nvinfo : EIATTR_CBANK_PARAM_SIZE
	.align		4
.L_64:
        /*017c*/ 	.byte	0x03, 0x19
        /*017e*/ 	.short	0x0088


	//----- nvinfo : EIATTR_PARAM_CBANK
	.align		4
        /*0180*/ 	.byte	0x04, 0x0a
        /*0182*/ 	.short	(.L_66 - .L_65)
	.align		4
.L_65:
        /*0184*/ 	.word	index@(.nv.constant0._Z12ackernel_tauPdiiiS_iiiS_iiiS_iiiS_dddd)
        /*0188*/ 	.short	0x0380
        /*018a*/ 	.short	0x0088


	//----- nvinfo : EIATTR_SW_WAR
	.align		4
.L_66:
        /*018c*/ 	.byte	0x04, 0x36
        /*018e*/ 	.short	(.L_68 - .L_67)
.L_67:
        /*0190*/ 	.word	0x00000008
.L_68:


//--------------------- .nv.info._Z10ackernel_vPdiiiS_iiiS_iiiS_iiiS_dddd --------------------------
	.section	.nv.info._Z10ackernel_vPdiiiS_iiiS_iiiS_iiiS_dddd,"",@"SHT_CUDA_INFO"
	.sectionflags	@""
	.align	4


	//----- nvinfo : EIATTR_CUDA_API_VERSION
	.align		4
        /*0000*/ 	.byte	0x04, 0x37
        /*0002*/ 	.short	(.L_70 - .L_69)
.L_69:
        /*0004*/ 	.word	0x00000082


	//----- nvinfo : EIATTR_KPARAM_INFO
	.align		4
.L_70:
        /*0008*/ 	.byte	0x04, 0x17
        /*000a*/ 	.short	(.L_72 - .L_71)
.L_71:
        /*000c*/ 	.word	0x00000000
        /*0010*/ 	.short	0x0014
        /*0012*/ 	.short	0x0080
        /*0014*/ 	.byte	0x00, 0xf0, 0x21, 0x00


	//----- nvinfo : EIATTR_KPARAM_INFO
	.align		4
.L_72:
        /*0018*/ 	.byte	0x04, 0x17
        /*001a*/ 	.short	(.L_74 - .L_73)
.L_73:
        /*001c*/ 	.word	0x00000000
        /*0020*/ 	.short	0x0013
        /*0022*/ 	.short	0x0078
        /*0024*/ 	.byte	0x00, 0xf0, 0x21, 0x00


	//----- nvinfo : EIATTR_KPARAM_INFO
	.align		4
.L_74:
        /*0028*/ 	.byte	0x04, 0x17
        /*002a*/ 	.short	(.L_76 - .L_75)
.L_75:
        /*002c*/ 	.word	0x00000000
        /*0030*/ 	.short	0x0012
        /*0032*/ 	.short	0x0070
        /*0034*/ 	.byte	0x00, 0xf0, 0x21, 0x00


	//----- nvinfo : EIATTR_KPARAM_INFO
	.align		4
.L_76:
        /*0038*/ 	.byte	0x04, 0x17
        /*003a*/ 	.short	(.L_78 - .L_77)
.L_77:
        /*003c*/ 	.word	0x00000000
        /*0040*/ 	.short	0x0011
        /*0042*/ 	.short	0x0068
        /*0044*/ 	.byte	0x00, 0xf0, 0x21, 0x00


	//----- nvinfo : EIATTR_KPARAM_INFO
	.align		4
.L_78:
        /*0048*/ 	.byte	0x04, 0x17
        /*004a*/ 	.short	(.L_80 - .L_79)
.L_79:
        /*004c*/ 	.word	0x00000000
        /*0050*/ 	.short	0x0010
        /*0052*/ 	.short	0x0060
        /*0054*/ 	.byte	0x00, 0xf5, 0x21, 0x00


	//----- nvinfo : EIATTR_KPARAM_INFO
	.align		4
.L_80:
        /*0058*/ 	.byte	0x04, 0x17
        /*005a*/ 	.short	(.L_82 - .L_81)
.L_81:
        /*005c*/ 	.word	0x00000000
        /*0060*/ 	.short	0x000f
        /*0062*/ 	.short	0x0058
        /*0064*/ 	.byte	0x00, 0xf0, 0x11, 0x00


	//----- nvinfo : EIATTR_KPARAM_INFO
	.align		4
.L_82:
        /*0068*/ 	.byte	0x04, 0x17
        /*006a*/ 	.short	(.L_84 - .L_83)
.L_83:
        /*006c*/ 	.word	0x00000000
        /*0070*/ 	.short	0x000e
        /*0072*/ 	.short	0x0054
        /*0074*/ 	.byte	0x00, 0xf0, 0x11, 0x00


	//----- nvinfo : EIATTR_KPARAM_INFO
	.align		4
.L_84:
        /*0078*/ 	.byte	0x04, 0x17
        /*007a*/ 	.short	(.L_86 - .L_85)
.L_85:
        /*007c*/ 	.word	0x00000000
        /*0080*/ 	.short	0x000d
        /*0082*/ 	.short	0x0050
        /*0084*/ 	.byte	0x00, 0xf0, 0x11, 0x00


	//----- nvinfo : EIATTR_KPARAM_INFO
	.align		4
.L_86:
        /*0088*/ 	.byte	0x04, 0x17
        /*008a*/ 	.short	(.L_88 - .L_87)
.L_87:
        /*008c*/ 	.word	0x00000000
        /*0090*/ 	.short	0x000c
        /*0092*/ 	.short	0x0048
        /*0094*/ 	.byte	0x00, 0xf5, 0x21, 0x00


	//----- nvinfo : EIATTR_KPARAM_INFO
	.align		4
.L_88:
        /*0098*/ 	.byte	0x04, 0x17
        /*009a*/ 	.short	(.L_90 - .L_89)
.L_89:
        /*009c*/ 	.word	0x00000000
        /*00a0*/ 	.short	0x000b
        /*00a2*/ 	.short	0x0040
        /*00a4*/ 	.byte	0x00, 0xf0, 0x11, 0x00


	//----- nvinfo : EIATTR_KPARAM_INFO
	.align		4
.L_90:
        /*00a8*/ 	.byte	0x04, 0x17
        /*00aa*/ 	.short	(.L_92 - .L_91)
.L_91:
        /*00ac*/ 	.word	0x00000000
        /*00b0*/ 	.short	0x000a
        /*00b2*/ 	.short	0x003c
        /*00b4*/ 	.byte	0x00, 0xf0, 0x11, 0x00


	//----- nvinfo : EIATTR_KPARAM_INFO
	.align		4
.L_92:
        /*00b8*/ 	.byte	0x04, 0x17
        /*00ba*/ 	.short	(.L_94 - .L_93)
.L_93:
        /*00bc*/ 	.word	0x00000000
        /*00c0*/ 	.short	0x0009
        /*00c2*/ 	.short	0x0038
        /*00c4*/ 	.byte	0x00, 0xf0, 0x11, 0x00


	//----- nvinfo : EIATTR_KPARAM_INFO
	.align		4
.L_94:
        /*00c8*/ 	.byte	0x04, 0x17
        /*00ca*/ 	.short	(.L_96 - .L_95)
.L_95:
        /*00cc*/ 	.word	0x00000000
        /*00d0*/ 	.short	0x0008
        /*00d2*/ 	.short	0x0030
        /*00d4*/ 	.byte	0x00, 0xf5, 0x21, 0x00


	//----- nvinfo : EIATTR_KPARAM_INFO
	.align		4
.L_96:
        /*00d8*/ 	.byte	0x04, 0x17
        /*00da*/ 	.short	(.L_98 - .L_97)
.L_97:
        /*00dc*/ 	.word	0x00000000
        /*00e0*/ 	.short	0x0007
        /*00e2*/ 	.short	0x0028
        /*00e4*/ 	.byte	0x00, 0xf0, 0x11, 0x00


	//----- nvinfo : EIATTR_KPARAM_INFO
	.align		4
.L_98:
        /*00e8*/ 	.byte	0x04, 0x17
        /*00ea*/ 	.short	(.L_100 - .L_99)
.L_99:
        /*00ec*/ 	.word	0x00000000
        /*00f0*/ 	.short	0x0006
        /*00f2*/ 	.short	0x0024
        /*00f4*/ 	.byte	0x00, 0xf0, 0x11, 0x00


	//----- nvinfo : EIATTR_KPARAM_INFO
	.align		4
.L_100:
        /*00f8*/ 	.byte	0x04, 0x17
        /*00fa*/ 	.short	(.L_102 - .L_101)
.L_101:
        /*00fc*/ 	.word	0x00000000
        /*0100*/ 	.short	0x0005
        /*0102*/ 	.short	0x0020
        /*0104*/ 	.byte	0x00, 0xf0, 0x11, 0x00


	//----- nvinfo : EIATTR_KPARAM_INFO
	.align		4
.L_102:
        /*0108*/ 	.byte	0x04, 0x17
        /*010a*/ 	.short	(.L_104 - .L_103)
.L_103:
        /*010c*/ 	.word	0x00000000
        /*0110*/ 	.short	0x0004
        /*0112*/ 	.short	0x0018
        /*0114*/ 	.byte	0x00, 0xf5, 0x21, 0x00


	//----- nvinfo : EIATTR_KPARAM_INFO
	.align		4
.L_104:
        /*0118*/ 	.byte	0x04, 0x17
        /*011a*/ 	.short	(.L_106 - .L_105)
.L_105:
        /*011c*/ 	.word	0x00000000
        /*0120*/ 	.short	0x0003
        /*0122*/ 	.short	0x0010
        /*0124*/ 	.byte	0x00, 0xf0, 0x11, 0x00


	//----- nvinfo : EIATTR_KPARAM_INFO
	.align		4
.L_106:
        /*0128*/ 	.byte	0x04, 0x17
        /*012a*/ 	.short	(.L_108 - .L_107)
.L_107:
        /*012c*/ 	.word	0x00000000
        /*0130*/ 	.short	0x0002
        /*0132*/ 	.short	0x000c
        /*0134*/ 	.byte	0x00, 0xf0, 0x11, 0x00


	//----- nvinfo : EIATTR_KPARAM_INFO
	.align		4
.L_108:
        /*0138*/ 	.byte	0x04, 0x17
        /*013a*/ 	.short	(.L_110 - .L_109)
.L_109:
        /*013c*/ 	.word	0x00000000
        /*0140*/ 	.short	0x0001
        /*0142*/ 	.short	0x0008
        /*0144*/ 	.byte	0x00, 0xf0, 0x11, 0x00


	//----- nvinfo : EIATTR_KPARAM_INFO
	.align		4
.L_110:
        /*0148*/ 	.byte	0x04, 0x17
        /*014a*/ 	.short	(.L_112 - .L_111)
.L_111:
        /*014c*/ 	.word	0x00000000
        /*0150*/ 	.short	0x0000
        /*0152*/ 	.short	0x0000
        /*0154*/ 	.byte	0x00, 0xf5, 0x21, 0x00


	//----- nvinfo : EIATTR_SPARSE_MMA_MASK
	.align		4
.L_112:
        /*0158*/ 	.byte	0x03, 0x50
        /*015a*/ 	.short	0x0000


	//----- nvinfo : EIATTR_MAXREG_COUNT
	.align		4
        /*015c*/ 	.byte	0x03, 0x1b
        /*015e*/ 	.short	0x00ff


	//----- nvinfo : EIATTR_MERCURY_ISA_VERSION
	.align		4
        /*0160*/ 	.byte	0x03, 0x5f
        /*0162*/ 	.short	0x0101


	//----- nvinfo : EIATTR_VRC_CTA_INIT_COUNT
	.align		4
        /*0164*/ 	.byte	0x02, 0x4a
	.zero		1
	.zero		1


	//----- nvinfo : EIATTR_EXIT_INSTR_OFFSETS
	.align		4
        /*0168*/ 	.byte	0x04, 0x1c
        /*016a*/ 	.short	(.L_114 - .L_113)


	//   ....[0]....
.L_113:
        /*016c*/ 	.word	0x000010e0


	//   ....[1]....
        /*0170*/ 	.word	0x000017c0


	//----- nvinfo : EIATTR_CRS_STACK_SIZE
	.align		4
.L_114:
        /*0174*/ 	.byte	0x04, 0x1e
        /*0176*/ 	.short	(.L_116 - .L_115)
.L_115:
        /*0178*/ 	.word	0x00000000


	//----- nvinfo : EIATTR_CBANK_PARAM_SIZE
	.align		4
.L_116:
        /*017c*/ 	.byte	0x03, 0x19
        /*017e*/ 	.short	0x0088


	//----- nvinfo : EIATTR_PARAM_CBANK
	.align		4
        /*0180*/ 	.byte	0x04, 0x0a
        /*0182*/ 	.short	(.L_118 - .L_117)
	.align		4
.L_117:
        /*0184*/ 	.word	index@(.nv.constant0._Z10ackernel_vPdiiiS_iiiS_iiiS_iiiS_dddd)
        /*0188*/ 	.short	0x0380
        /*018a*/ 	.short	0x0088


	//----- nvinfo : EIATTR_SW_WAR
	.align		4
.L_118:
        /*018c*/ 	.byte	0x04, 0x36
        /*018e*/ 	.short	(.L_120 - .L_119)
.L_119:
        /*0190*/ 	.word	0x00000008
.L_120:


//--------------------- .nv.callgraph             --------------------------
	.section	.nv.callgraph,"",@"SHT_CUDA_CALLGRAPH"
	.align	4
	.sectionentsize	8
	.align		4
        /*0000*/ 	.word	0x00000000
	.align		4
        /*0004*/ 	.word	0xffffffff
	.align		4
        /*0008*/ 	.word	0x00000000
	.align		4
        /*000c*/ 	.word	0xfffffffe
	.align		4
        /*0010*/ 	.word	0x00000000
	.align		4
        /*0014*/ 	.word	0xfffffffd
	.align		4
        /*0018*/ 	.word	0x00000000
	.align		4
        /*001c*/ 	.word	0xfffffffc


//--------------------- .nv.constant3             --------------------------
	.section	.nv.constant3,"a",@progbits
	.align	8
.nv.constant3:
	.type		dev_fdc,@object
	.size		dev_fdc,(.L_0 - dev_fdc)
dev_fdc:
	.zero		32
.L_0:


//--------------------- .text._Z12ackernel_tauPdiiiS_iiiS_iiiS_iiiS_dddd --------------------------
	.section	.text._Z12ackernel_tauPdiiiS_iiiS_iiiS_iiiS_dddd,"ax",@progbits
	.align	128
        .global         _Z12ackernel_tauPdiiiS_iiiS_iiiS_iiiS_dddd
        .type           _Z12ackernel_tauPdiiiS_iiiS_iiiS_iiiS_dddd,@function
        .size           _Z12ackernel_tauPdiiiS_iiiS_iiiS_iiiS_dddd,(.L_x_44 - _Z12ackernel_tauPdiiiS_iiiS_iiiS_iiiS_dddd)
        .other          _Z12ackernel_tauPdiiiS_iiiS_iiiS_iiiS_dddd,@"STO_CUDA_ENTRY STV_DEFAULT"
_Z12ackernel_tauPdiiiS_iiiS_iiiS_iiiS_dddd:
.text._Z12ackernel_tauPdiiiS_iiiS_iiiS_iiiS_dddd:
[----:B------:R-:W-:Y:S01]  /*0000*/  LDC R1, c[0x0][0x37c] ;  /* 0x0000df00ff017b82 */ /* 0x000fe20000000800 */
[----:B------:R-:W0:Y:S07]  /*0010*/  S2R R10, SR_TID.Y ;  /* 0x00000000000a7919 */ /* 0x000e2e0000002200 */
[----:B------:R-:W1:Y:S01]  /*0020*/  LDC R0, c[0x0][0x360] ;  /* 0x0000d800ff007b82 */ /* 0x000e620000000800 */
[----:B------:R-:W2:Y:S01]  /*0030*/  LDCU.64 UR8, c[0x0][0x3d0] ;  /* 0x00007a00ff0877ac */ /* 0x000ea20008000a00 */
[----:B------:R-:W-:Y:S01]  /*0040*/  BSSY.RECONVERGENT B0, `(.L_x_0) ;  /* 0x000004d000007945 */ /* 0x000fe20003800200 */
[----:B------:R-:W1:Y:S01]  /*0050*/  S2R R11, SR_TID.X ;  /* 0x00000000000b7919 */ /* 0x000e620000002100 */
[----:B------:R-:W3:Y:S01]  /*0060*/  LDCU UR10, c[0x0][0x3d8] ;  /* 0x00007b00ff0a77ac */ /* 0x000ee20008000800 */
[----:B------:R-:W4:Y:S03]  /*0070*/  S2R R12, SR_TID.Z ;  /* 0x00000000000c7919 */ /* 0x000f260000002300 */
[----:B------:R-:W0:Y:S08]  /*0080*/  S2UR UR4, SR_CTAID.Y ;  /* 0x00000000000479c3 */ /* 0x000e300000002600 */
[----:B------:R-:W0:Y:S08]  /*0090*/  LDC R3, c[0x0][0x364] ;  /* 0x0000d900ff037b82 */ /* 0x000e300000000800 */
[----:B------:R-:W1:Y:S08]  /*00a0*/  S2UR UR5, SR_CTAID.X ;  /* 0x00000000000579c3 */ /* 0x000e700000002500 */
[----:B------:R-:W4:Y:S08]  /*00b0*/  S2UR UR6, SR_CTAID.Z ;  /* 0x00000000000679c3 */ /* 0x000f300000002700 */
[----:B------:R-:W4:Y:S01]  /*00c0*/  LDC R5, c[0x0][0x368] ;  /* 0x0000da00ff057b82 */ /* 0x000f220000000800 */
[----:B0-----:R-:W-:Y:S01]  /*00d0*/  IMAD R10, R3, UR4, R10 ;  /* 0x00000004030a7c24 */ /* 0x001fe2000f8e020a */
[----:B--2---:R-:W-:-:S04]  /*00e0*/  UIADD3 UR4, UPT, UPT, UR8, -0x2, URZ ;  /* 0xfffffffe08047890 */ /* 0x004fc8000fffe0ff */
[----:B------:R-:W-:Y:S01]  /*00f0*/  ISETP.GE.AND P0, PT, R10, UR9, PT ;  /* 0x000000090a007c0c */ /* 0x000fe2000bf06270 */
[----:B-1----:R-:W-:-:S04]  /*0100*/  IMAD R11, R0, UR5, R11 ;  /* 0x00000005000b7c24 */ /* 0x002fc8000f8e020b */
[----:B------:R-:W-:Y:S01]  /*0110*/  IMAD R3, R10, UR8, R11 ;  /* 0x000000080a037c24 */ /* 0x000fe2000f8e020b */
[----:B------:R-:W-:-:S04]  /*0120*/  ISETP.GE.OR P0, PT, R11, UR4, P0 ;  /* 0x000000040b007c0c */ /* 0x000fc80008706670 */
[----:B------:R-:W-:Y:S01]  /*0130*/  ISETP.LT.OR P0, PT, R11, 0x2, P0 ;  /* 0x000000020b00780c */ /* 0x000fe20000701670 */
[----:B----4-:R-:W-:Y:S01]  /*0140*/  IMAD R12, R5, UR6, R12 ;  /* 0x00000006050c7c24 */ /* 0x010fe2000f8e020c */
[----:B------:R-:W0:Y:S03]  /*0150*/  LDCU.64 UR6, c[0x0][0x358] ;  /* 0x00006b00ff0677ac */ /* 0x000e260008000a00 */
[----:B---3--:R-:W-:Y:S01]  /*0160*/  IMAD R0, R3, UR10, R12 ;  /* 0x0000000a03007c24 */ /* 0x008fe2000f8e020c */
[----:B------:R-:W-:-:S13]  /*0170*/  ISETP.GE.OR P0, PT, R12, UR10, P0 ;  /* 0x0000000a0c007c0c */ /* 0x000fda0008706670 */
[----:B------:R-:W-:Y:S05]  /*0180*/  @P0 BRA `(.L_x_1) ;  /* 0x0000000000e00947 */ /* 0x000fea0003800000 */
[----:B------:R-:W1:Y:S01]  /*0190*/  LDC R15, c[0x0][0x390] ;  /* 0x0000e400ff0f7b82 */ /* 0x000e620000000800 */
[----:B------:R-:W2:Y:S01]  /*01a0*/  LDCU UR4, c[0x0][0x388] ;  /* 0x00007100ff0477ac */ /* 0x000ea20008000800 */
[----:B------:R-:W-:Y:S01]  /*01b0*/  VIADD R3, R11, 0xfffffffe ;  /* 0xfffffffe0b037836 */ /* 0x000fe20000000000 */
[----:B------:R-:W3:Y:S05]  /*01c0*/  LDCU.128 UR8, c[0x3][URZ] ;  /* 0x00c00000ff0877ac */ /* 0x000eea0008000c00 */
[----:B------:R-:W4:Y:S01]  /*01d0*/  LDC.64 R8, c[0x0][0x380] ;  /* 0x0000e000ff087b82 */ /* 0x000f220000000a00 */
[----:B------:R-:W-:Y:S01]  /*01e0*/  IMAD.MOV.U32 R20, RZ, RZ, 0x1 ;  /* 0x00000001ff147424 */ /* 0x000fe200078e00ff */
[----:B------:R-:W5:Y:S01]  /*01f0*/  LDCU.128 UR12, c[0x3][0x10] ;  /* 0x00c00200ff0c77ac */ /* 0x000f620008000c00 */
[----:B--2---:R-:W-:Y:S01]  /*0200*/  IMAD R2, R10, UR4, RZ ;  /* 0x000000040a027c24 */ /* 0x004fe2000f8e02ff */
[----:B------:R-:W2:Y:S01]  /*0210*/  LDCU UR4, c[0x0][0x3ec] ;  /* 0x00007d80ff0477ac */ /* 0x000ea20008000800 */
[----:B-1----:R-:W-:-:S04]  /*0220*/  IMAD R3, R3, R15, R12 ;  /* 0x0000000f03037224 */ /* 0x002fc800078e020c */
[----:B------:R-:W-:-:S04]  /*0230*/  IMAD R3, R2, R15, R3 ;  /* 0x0000000f02037224 */ /* 0x000fc800078e0203 */
[----:B----4-:R-:W-:Y:S02]  /*0240*/  IMAD.WIDE R8, R3, 0x8, R8 ;  /* 0x0000000803087825 */ /* 0x010fe400078e0208 */
[----:B------:R-:W1:Y:S02]  /*0250*/  LDC.64 R2, c[0x0][0x3e8] ;  /* 0x0000fa00ff027b82 */ /* 0x000e640000000a00 */
[C---:B------:R-:W-:Y:S02]  /*0260*/  IMAD.WIDE R16, R15.reuse, 0x8, R8 ;  /* 0x000000080f107825 */ /* 0x040fe400078e0208 */
[----:B0-----:R-:W4:Y:S04]  /*0270*/  LDG.E.64 R8, desc[UR6][R8.64] ;  /* 0x0000000608087981 */ /* 0x001f28000c1e1b00 */
[----:B------:R1:W3:Y:S01]  /*0280*/  LDG.E.64 R6, desc[UR6][R16.64] ;  /* 0x0000000610067981 */ /* 0x0002e2000c1e1b00 */
[----:B------:R-:W-:-:S05]  /*0290*/  IMAD.WIDE R18, R15, 0x8, R16 ;  /* 0x000000080f127825 */ /* 0x000fca00078e0210 */
[----:B------:R-:W5:Y:S01]  /*02a0*/  LDG.E.64 R4, desc[UR6][R18.64] ;  /* 0x0000000612047981 */ /* 0x000f62000c1e1b00 */
[----:B------:R-:W-:-:S06]  /*02b0*/  IMAD.WIDE R14, R15, 0x8, R18 ;  /* 0x000000080f0e7825 */ /* 0x000fcc00078e0212 */
[----:B------:R-:W5:Y:S01]  /*02c0*/  LDG.E.64 R14, desc[UR6][R14.64] ;  /* 0x000000060e0e7981 */ /* 0x000f62000c1e1b00 */
[----:B--2---:R-:W1:Y:S02]  /*02d0*/  MUFU.RCP64H R21, UR4 ;  /* 0x0000000400157d08 */ /* 0x004e640008001800 */
[----:B-1----:R-:W-:-:S08]  /*02e0*/  DFMA R16, R20, -R2, 1 ;  /* 0x3ff000001410742b */ /* 0x002fd00000000802 */
[----:B------:R-:W-:-:S08]  /*02f0*/  DFMA R16, R16, R16, R16 ;  /* 0x000000101010722b */ /* 0x000fd00000000010 */
[----:B------:R-:W-:Y:S01]  /*0300*/  DFMA R16, R20, R16, R20 ;  /* 0x000000101410722b */ /* 0x000fe20000000014 */
[----:B------:R-:W-:Y:S01]  /*0310*/  BSSY.RECONVERGENT B1, `(.L_x_2) ;  /* 0x0000015000017945 */ /* 0x000fe20003800200 */
[----:B---3--:R-:W-:-:S08]  /*0320*/  DMUL R6, R6, UR10 ;  /* 0x0000000a06067c28 */ /* 0x008fd00008000000 */
[----:B----4-:R-:W-:Y:S02]  /*0330*/  DFMA R6, R8, UR8, R6 ;  /* 0x0000000808067c2b */ /* 0x010fe40008000006 */
[----:B------:R-:W-:-:S06]  /*0340*/  DFMA R8, R16, -R2, 1 ;  /* 0x3ff000001008742b */ /* 0x000fcc0000000802 */
[----:B-----5:R-:W-:Y:S02]  /*0350*/  DFMA R4, R4, UR12, R6 ;  /* 0x0000000c04047c2b */ /* 0x020fe40008000006 */
[----:B------:R-:W-:-:S06]  /*0360*/  DFMA R8, R16, R8, R16 ;  /* 0x000000081008722b */ /* 0x000fcc0000000010 */
[----:B------:R-:W-:-:S08]  /*0370*/  DFMA R4, R14, UR14, R4 ;  /* 0x0000000e0e047c2b */ /* 0x000fd00008000004 */
[----:B------:R-:W-:-:S08]  /*0380*/  DMUL R6, R4, R8 ;  /* 0x0000000804067228 */ /* 0x000fd00000000000 */
[----:B------:R-:W-:-:S08]  /*0390*/  DFMA R2, R6, -R2, R4 ;  /* 0x800000020602722b */ /* 0x000fd00000000004 */
[----:B------:R-:W-:Y:S01]  /*03a0*/  DFMA R2, R8, R2, R6 ;  /* 0x000000020802722b */ /* 0x000fe20000000006 */
[----:B------:R-:W-:-:S09]  /*03b0*/  FSETP.GEU.AND P1, PT, |R5|, 6.5827683646048100446e-37, PT ;  /* 0x036000000500780b */ /* 0x000fd20003f2e200 */
[----:B------:R-:W-:-:S05]  /*03c0*/  FFMA R6, RZ, UR4, R3 ;  /* 0x00000004ff067c23 */ /* 0x000fca0008000003 */
[----:B------:R-:W-:-:S13]  /*03d0*/  FSETP.GT.AND P0, PT, |R6|, 1.469367938527859385e-39, PT ;  /* 0x001000000600780b */ /* 0x000fda0003f04200 */
[----:B------:R-:W-:Y:S05]  /*03e0*/  @P0 BRA P1, `(.L_x_3) ;  /* 0x00000000001c0947 */ /* 0x000fea0000800000 */
[----:B------:R-:W0:Y:S01]  /*03f0*/  LDCU.64 UR4, c[0x0][0x3e8] ;  /* 0x00007d00ff0477ac */ /* 0x000e220008000a00 */
[----:B------:R-:W-:Y:S01]  /*0400*/  IMAD.MOV.U32 R2, RZ, RZ, R4 ;  /* 0x000000ffff027224 */ /* 0x000fe200078e0004 */
[----:B------:R-:W-:Y:S01]  /*0410*/  MOV R22, 0x460 ;  /* 0x0000046000167802 */ /* 0x000fe20000000f00 */
[----:B------:R-:W-:Y:S01]  /*0420*/  IMAD.MOV.U32 R3, RZ, RZ, R5 ;  /* 0x000000ffff037224 */ /* 0x000fe200078e0005 */
[----:B0-----:R-:W-:Y:S01]  /*0430*/  MOV R4, UR4 ;  /* 0x0000000400047c02 */ /* 0x001fe20008000f00 */
[----:B------:R-:W-:-:S07]  /*0440*/  IMAD.U32 R5, RZ, RZ, UR5 ;  /* 0x00000005ff057e24 */ /* 0x000fce000f8e00ff */
[----:B------:R-:W-:Y:S05]  /*0450*/  CALL.REL.NOINC `($__internal_0_$__cuda_sm20_div_rn_f64_full) ;  /* 0x0000000800487944 */ /* 0x000fea0003c00000 */
.L_x_3:
[----:B------:R-:W-:Y:S05]  /*0460*/  BSYNC.RECONVERGENT B1 ;  /* 0x0000000000017941 */ /* 0x000fea0003800200 */
.L_x_2:
[----:B------:R-:W0:Y:S01]  /*0470*/  LDC.64 R8, c[0x0][0x3e0] ;  /* 0x0000f800ff087b82 */ /* 0x000e220000000a00 */
[----:B------:R-:W1:Y:S07]  /*0480*/  LDCU.64 UR4, c[0x0][0x400] ;  /* 0x00008000ff0477ac */ /* 0x000e6e0008000a00 */
[----:B------:R-:W2:Y:S01]  /*0490*/  LDC.64 R4, c[0x0][0x3c8] ;  /* 0x0000f200ff047b82 */ /* 0x000ea20000000a00 */
[----:B0-----:R-:W-:-:S06]  /*04a0*/  IMAD.WIDE R8, R0, 0x8, R8 ;  /* 0x0000000800087825 */ /* 0x001fcc00078e0208 */
[----:B------:R-:W3:Y:S01]  /*04b0*/  LDG.E.64 R8, desc[UR6][R8.64] ;  /* 0x0000000608087981 */ /* 0x000ee2000c1e1b00 */
[----:B--2---:R-:W-:-:S05]  /*04c0*/  IMAD.WIDE R4, R0, 0x8, R4 ;  /* 0x0000000800047825 */ /* 0x004fca00078e0204 */
[----:B------:R-:W3:Y:S01]  /*04d0*/  LDG.E.64 R6, desc[UR6][R4.64] ;  /* 0x0000000604067981 */ /* 0x000ee2000c1e1b00 */
[----:B-1----:R-:W-:-:S08]  /*04e0*/  DMUL R2, R2, UR4 ;  /* 0x0000000402027c28 */ /* 0x002fd00008000000 */
[----:B---3--:R-:W-:-:S07]  /*04f0*/  DFMA R2, R2, R8, R6 ;  /* 0x000000080202722b */ /* 0x008fce0000000006 */
[----:B------:R1:W-:Y:S04]  /*0500*/  STG.E.64 desc[UR6][R4.64], R2 ;  /* 0x0000000204007986 */ /* 0x0003e8000c101b06 */
.L_x_1:
[----:B0-----:R-:W-:Y:S05]  /*0510*/  BSYNC.RECONVERGENT B0 ;  /* 0x0000000000007941 */ /* 0x001fea0003800200 */
.L_x_0:
[----:B------:R-:W0:Y:S01]  /*0520*/  LDCU.64 UR8, c[0x0][0x3d0] ;  /* 0x00007a00ff0877ac */ /* 0x000e220008000a00 */
[----:B------:R-:W-:Y:S01]  /*0530*/  ISETP.GE.U32.AND P0, PT, R10, 0x2, PT ;  /* 0x000000020a00780c */ /* 0x000fe20003f06070 */
[----:B------:R-:W-:Y:S01]  /*0540*/  BSSY.RECONVERGENT B0, `(.L_x_4) ;  /* 0x0000046000007945 */ /* 0x000fe20003800200 */
[----:B------:R-:W2:Y:S01]  /*0550*/  LDCU UR5, c[0x0][0x3d8] ;  /* 0x00007b00ff0577ac */ /* 0x000ea20008000800 */
[----:B0-----:R-:W-:Y:S01]  /*0560*/  UIADD3 UR4, UPT, UPT, UR9, -0x2, URZ ;  /* 0xfffffffe09047890 */ /* 0x001fe2000fffe0ff */
[----:B------:R-:W-:Y:S02]  /*0570*/  ISETP.GE.OR P0, PT, R11, UR8, !P0 ;  /* 0x000000080b007c0c */ /* 0x000fe4000c706670 */
[----:B--2---:R-:W-:-:S04]  /*0580*/  ISETP.GE.AND P1, PT, R12, UR5, PT ;  /* 0x000000050c007c0c */ /* 0x004fc8000bf26270 */
[----:B------:R-:W-:-:S04]  /*0590*/  ISETP.GE.OR P1, PT, R10, UR4, P1 ;  /* 0x000000040a007c0c */ /* 0x000fc80008f26670 */
[----:B------:R-:W-:-:S13]  /*05a0*/  PLOP3.LUT P0, PT, P0, P1, PT, 0xf8, 0x8f ;  /* 0x00000000008f781c */ /* 0x000fda0000703f70 */
[----:B------:R-:W-:Y:S05]  /*05b0*/  @P0 BRA `(.L_x_5) ;  /* 0x0000000000f80947 */ /* 0x000fea0003800000 */
[----:B------:R-:W0:Y:S01]  /*05c0*/  LDCU UR5, c[0x0][0x3a0] ;  /* 0x00007400ff0577ac */ /* 0x000e220008000800 */
[----:B-1----:R-:W1:Y:S01]  /*05d0*/  LDC.64 R2, c[0x0][0x398] ;  /* 0x0000e600ff027b82 */ /* 0x002e620000000a00 */
[----:B------:R-:W-:Y:S01]  /*05e0*/  VIADD R4, R10, 0xfffffffe ;  /* 0xfffffffe0a047836 */ /* 0x000fe20000000000 */
[----:B------:R-:W2:Y:S01]  /*05f0*/  LDCU UR4, c[0x0][0x3a8] ;  /* 0x00007500ff0477ac */ /* 0x000ea20008000800 */
[----:B------:R-:W3:Y:S01]  /*0600*/  LDCU.128 UR8, c[0x3][URZ] ;  /* 0x00c00000ff0877ac */ /* 0x000ee20008000c00 */
[----:B------:R-:W-:Y:S01]  /*0610*/  IMAD.MOV.U32 R16, RZ, RZ, 0x1 ;  /* 0x00000001ff107424 */ /* 0x000fe200078e00ff */
[----:B------:R-:W4:Y:S01]  /*0620*/  LDCU.128 UR12, c[0x3][0x10] ;  /* 0x00c00200ff0c77ac */ /* 0x000f220008000c00 */
[----:B0-----:R-:W-:-:S04]  /*0630*/  IMAD R4, R4, UR5, RZ ;  /* 0x0000000504047c24 */ /* 0x001fc8000f8e02ff */
[----:B------:R-:W-:Y:S02]  /*0640*/  VIADD R8, R4, UR5 ;  /* 0x0000000504087c36 */ /* 0x000fe40008000000 */
[----:B--2---:R-:W-:-:S04]  /*0650*/  IMAD R13, R11, UR4, R12 ;  /* 0x000000040b0d7c24 */ /* 0x004fc8000f8e020c */
[--C-:B------:R-:W-:Y:S02]  /*0660*/  IMAD R7, R8, UR4, R13.reuse ;  /* 0x0000000408077c24 */ /* 0x100fe4000f8e020d */
[----:B------:R-:W-:Y:S02]  /*0670*/  IMAD R9, R4, UR4, R13 ;  /* 0x0000000404097c24 */ /* 0x000fe4000f8e020d */
[----:B-1----:R-:W-:-:S04]  /*0680*/  IMAD.WIDE R6, R7, 0x8, R2 ;  /* 0x0000000807067825 */ /* 0x002fc800078e0202 */
[----:B------:R-:W-:Y:S02]  /*0690*/  VIADD R4, R8, UR5 ;  /* 0x0000000508047c36 */ /* 0x000fe40008000000 */
[----:B------:R-:W3:Y:S01]  /*06a0*/  LDG.E.64 R6, desc[UR6][R6.64] ;  /* 0x0000000606067981 */ /* 0x000ee2000c1e1b00 */
[----:B------:R-:W-:-:S04]  /*06b0*/  IMAD.WIDE R8, R9, 0x8, R2 ;  /* 0x0000000809087825 */ /* 0x000fc800078e0202 */
[C---:B------:R-:W-:Y:S01]  /*06c0*/  IMAD R5, R4.reuse, UR4, R13 ;  /* 0x0000000404057c24 */ /* 0x040fe2000f8e020d */
[----:B------:R-:W-:Y:S01]  /*06d0*/  IADD3 R14, PT, PT, R4, UR5, RZ ;  /* 0x00000005040e7c10 */ /* 0x000fe2000fffe0ff */
[----:B------:R-:W2:Y:S02]  /*06e0*/  LDG.E.64 R8, desc[UR6][R8.64] ;  /* 0x0000000608087981 */ /* 0x000ea4000c1e1b00 */
[----:B------:R-:W-:-:S04]  /*06f0*/  IMAD.WIDE R4, R5, 0x8, R2 ;  /* 0x0000000805047825 */ /* 0x000fc800078e0202 */
[----:B------:R-:W-:Y:S01]  /*0700*/  IMAD R15, R14, UR4, R13 ;  /* 0x000000040e0f7c24 */ /* 0x000fe2000f8e020d */
[----:B------:R-:W0:Y:S01]  /*0710*/  LDCU UR4, c[0x0][0x3f4] ;  /* 0x00007e80ff0477ac */ /* 0x000e220008000800 */
[----:B------:R-:W4:Y:S02]  /*0720*/  LDG.E.64 R4, desc[UR6][R4.64] ;  /* 0x0000000604047981 */ /* 0x000f24000c1e1b00 */
[----:B------:R-:W-:Y:S02]  /*0730*/  IMAD.WIDE R14, R15, 0x8, R2 ;  /* 0x000000080f0e7825 */ /* 0x000fe400078e0202 */
[----:B------:R-:W1:Y:S04]  /*0740*/  LDC.64 R2, c[0x0][0x3f0] ;  /* 0x0000fc00ff027b82 */ /* 0x000e680000000a00 */
[----:B------:R-:W5:Y:S01]  /*0750*/  LDG.E.64 R14, desc[UR6][R14.64] ;  /* 0x000000060e0e7981 */ /* 0x000f62000c1e1b00 */
[----:B------:R-:W-:Y:S01]  /*0760*/  BSSY.RECONVERGENT B1, `(.L_x_6) ;  /* 0x0000019000017945 */ /* 0x000fe20003800200 */
[----:B0-----:R-:W1:Y:S02]  /*0770*/  MUFU.RCP64H R17, UR4 ;  /* 0x0000000400117d08 */ /* 0x001e640008001800 */
[----:B-1----:R-:W-:-:S08]  /*0780*/  DFMA R18, R16, -R2, 1 ;  /* 0x3ff000001012742b */ /* 0x002fd00000000802 */
[----:B------:R-:W-:-:S08]  /*0790*/  DFMA R18, R18, R18, R18 ;  /* 0x000000121212722b */ /* 0x000fd00000000012 */
[----:B------:R-:W-:Y:S02]  /*07a0*/  DFMA R18, R16, R18, R16 ;  /* 0x000000121012722b */ /* 0x000fe40000000010 */
[----:B---3--:R-:W-:-:S08]  /*07b0*/  DMUL R6, R6, UR10 ;  /* 0x0000000a06067c28 */ /* 0x008fd00008000000 */
[----:B--2---:R-:W-:Y:S02]  /*07c0*/  DFMA R6, R8, UR8, R6 ;  /* 0x0000000808067c2b */ /* 0x004fe40008000006 */
[----:B------:R-:W-:-:S06]  /*07d0*/  DFMA R8, R18, -R2, 1 ;  /* 0x3ff000001208742b */ /* 0x000fcc0000000802 */
[----:B----4-:R-:W-:Y:S02]  /*07e0*/  DFMA R4, R4, UR12, R6 ;  /* 0x0000000c04047c2b */ /* 0x010fe40008000006 */
[----:B------:R-:W-:-:S06]  /*07f0*/  DFMA R8, R18, R8, R18 ;  /* 0x000000081208722b */ /* 0x000fcc0000000012 */
[----:B-----5:R-:W-:-:S08]  /*0800*/  DFMA R4, R14, UR14, R4 ;  /* 0x0000000e0e047c2b */ /* 0x020fd00008000004 */
[----:B------:R-:W-:Y:S02]  /*0810*/  DMUL R6, R4, R8 ;  /* 0x0000000804067228 */ /* 0x000fe40000000000 */
[----:B------:R-:W-:-:S06]  /*0820*/  FSETP.GEU.AND P1, PT, |R5|, 6.5827683646048100446e-37, PT ;  /* 0x036000000500780b */ /* 0x000fcc0003f2e200 */
[----:B------:R-:W-:-:S08]  /*0830*/  DFMA R2, R6, -R2, R4 ;  /* 0x800000020602722b */ /* 0x000fd00000000004 */
[----:B------:R-:W-:-:S10]  /*0840*/  DFMA R2, R8, R2, R6 ;  /* 0x000000020802722b */ /* 0x000fd40000000006 */
        /* <DEDUP_REMOVED lines=10> */
.L_x_7:
[----:B------:R-:W-:Y:S05]  /*08f0*/  BSYNC.RECONVERGENT B1 ;  /* 0x0000000000017941 */ /* 0x000fea0003800200 */
.L_x_6:
        /* <DEDUP_REMOVED lines=10> */
.L_x_5:
[----:B------:R-:W-:Y:S05]  /*09a0*/  BSYNC.RECONVERGENT B0 ;  /* 0x0000000000007941 */ /* 0x000fea0003800200 */
.L_x_4:
[----:B------:R-:W2:Y:S01]  /*09b0*/  LDCU.64 UR8, c[0x0][0x3d0] ;  /* 0x00007a00ff0877ac */ /* 0x000ea20008000a00 */
[----:B------:R-:W3:Y:S01]  /*09c0*/  LDCU UR4, c[0x0][0x3d8] ;  /* 0x00007b00ff0477ac */ /* 0x000ee20008000800 */
[----:B--2---:R-:W-:-:S04]  /*09d0*/  ISETP.GE.AND P0, PT, R10, UR9, PT ;  /* 0x000000090a007c0c */ /* 0x004fc8000bf06270 */
[----:B------:R-:W-:Y:S01]  /*09e0*/  ISETP.GE.OR P0, PT, R11, UR8, P0 ;  /* 0x000000080b007c0c */ /* 0x000fe20008706670 */
[----:B---3--:R-:W-:-:S03]  /*09f0*/  UIADD3 UR4, UPT, UPT, UR4, -0x2, URZ ;  /* 0xfffffffe04047890 */ /* 0x008fc6000fffe0ff */
[----:B------:R-:W-:-:S04]  /*0a00*/  ISETP.LT.U32.OR P0, PT, R12, 0x2, P0 ;  /* 0x000000020c00780c */ /* 0x000fc80000701470 */
[----:B------:R-:W-:-:S13]  /*0a10*/  ISETP.GE.OR P0, PT, R12, UR4, P0 ;  /* 0x000000040c007c0c */ /* 0x000fda0008706670 */
[----:B------:R-:W-:Y:S05]  /*0a20*/  @P0 EXIT ;  /* 0x000000000000094d */ /* 0x000fea0003800000 */
[----:B------:R-:W2:Y:S01]  /*0a30*/  LDCU UR5, c[0x0][0x3c0] ;  /* 0x00007800ff0577ac */ /* 0x000ea20008000800 */
[----:B------:R-:W3:Y:S01]  /*0a40*/  LDC.64 R6, c[0x0][0x3b0] ;  /* 0x0000ec00ff067b82 */ /* 0x000ee20000000a00 */
[----:B------:R-:W4:Y:S01]  /*0a50*/  LDCU UR4, c[0x0][0x3b8] ;  /* 0x00007700ff0477ac */ /* 0x000f220008000800 */
[----:B------:R-:W5:Y:S06]  /*0a60*/  LDCU.128 UR8, c[0x3][URZ] ;  /* 0x00c00000ff0877ac */ /* 0x000f6c0008000c00 */
[----:B01----:R-:W0:Y:S01]  /*0a70*/  LDC.64 R2, c[0x0][0x3f8] ;  /* 0x0000fe00ff027b82 */ /* 0x003e220000000a00 */
[----:B------:R-:W-:Y:S01]  /*0a80*/  IMAD.MOV.U32 R14, RZ, RZ, 0x1 ;  /* 0x00000001ff0e7424 */ /* 0x000fe200078e00ff */
[----:B------:R-:W1:Y:S01]  /*0a90*/  LDCU.128 UR12, c[0x3][0x10] ;  /* 0x00c00200ff0c77ac */ /* 0x000e620008000c00 */
[----:B--2---:R-:W-:-:S02]  /*0aa0*/  IMAD R11, R11, UR5, R12 ;  /* 0x000000050b0b7c24 */ /* 0x004fc4000f8e020c */
[----:B----4-:R-:W-:Y:S01]  /*0ab0*/  IMAD R10, R10, UR4, RZ ;  /* 0x000000040a0a7c24 */ /* 0x010fe2000f8e02ff */
[----:B------:R-:W2:Y:S03]  /*0ac0*/  LDCU UR4, c[0x0][0x3fc] ;  /* 0x00007f80ff0477ac */ /* 0x000ea60008000800 */
[----:B------:R-:W-:-:S04]  /*0ad0*/  IMAD R11, R10, UR5, R11 ;  /* 0x000000050a0b7c24 */ /* 0x000fc8000f8e020b */
[----:B---3--:R-:W-:-:S05]  /*0ae0*/  IMAD.WIDE R6, R11, 0x8, R6 ;  /* 0x000000080b067825 */ /* 0x008fca00078e0206 */
[----:B------:R-:W5:Y:S04]  /*0af0*/  LDG.E.64 R10, desc[UR6][R6.64+-0x8] ;  /* 0xfffff806060a7981 */ /* 0x000f68000c1e1b00 */
[----:B------:R-:W3:Y:S04]  /*0b00*/  LDG.E.64 R8, desc[UR6][R6.64+-0x10] ;  /* 0xfffff00606087981 */ /* 0x000ee8000c1e1b00 */
[----:B------:R-:W1:Y:S04]  /*0b10*/  LDG.E.64 R12, desc[UR6][R6.64] ;  /* 0x00000006060c7981 */ /* 0x000e68000c1e1b00 */
[----:B------:R4:W3:Y:S01]  /*0b20*/  LDG.E.64 R4, desc[UR6][R6.64+0x8] ;  /* 0x0000080606047981 */ /* 0x0008e2000c1e1b00 */
[----:B--2---:R-:W0:Y:S01]  /*0b30*/  MUFU.RCP64H R15, UR4 ;  /* 0x00000004000f7d08 */ /* 0x004e220008001800 */
[----:B------:R-:W-:Y:S01]  /*0b40*/  BSSY.RECONVERGENT B0, `(.L_x_8) ;  /* 0x0000018000007945 */ /* 0x000fe20003800200 */
[----:B0-----:R-:W-:-:S08]  /*0b50*/  DFMA R16, R14, -R2, 1 ;  /* 0x3ff000000e10742b */ /* 0x001fd00000000802 */
[----:B------:R-:W-:-:S08]  /*0b60*/  DFMA R16, R16, R16, R16 ;  /* 0x000000101010722b */ /* 0x000fd00000000010 */
[----:B------:R-:W-:-:S08]  /*0b70*/  DFMA R16, R14, R16, R14 ;  /* 0x000000100e10722b */ /* 0x000fd0000000000e */
[----:B----4-:R-:W-:-:S08]  /*0b80*/  DFMA R6, R16, -R2, 1 ;  /* 0x3ff000001006742b */ /* 0x010fd00000000802 */
[----:B------:R-:W-:Y:S02]  /*0b90*/  DFMA R6, R16, R6, R16 ;  /* 0x000000061006722b */ /* 0x000fe40000000010 */
[----:B-----5:R-:W-:-:S08]  /*0ba0*/  DMUL R10, R10, UR10 ;  /* 0x0000000a0a0a7c28 */ /* 0x020fd00008000000 */
[----:B---3--:R-:W-:-:S08]  /*0bb0*/  DFMA R8, R8, UR8, R10 ;  /* 0x0000000808087c2b */ /* 0x008fd0000800000a */
[----:B-1----:R-:W-:-:S08]  /*0bc0*/  DFMA R8, R12, UR12, R8 ;  /* 0x0000000c0c087c2b */ /* 0x002fd00008000008 */
[----:B------:R-:W-:-:S08]  /*0bd0*/  DFMA R4, R4, UR14, R8 ;  /* 0x0000000e04047c2b */ /* 0x000fd00008000008 */
        /* <DEDUP_REMOVED lines=9> */
[----:B------:R-:W-:Y:S02]  /*0c70*/  MOV R3, R5 ;  /* 0x0000000500037202 */ /* 0x000fe40000000f00 */
[----:B------:R-:W-:Y:S01]  /*0c80*/  MOV R22, 0xcc0 ;  /* 0x00000cc000167802 */ /* 0x000fe20000000f00 */
[----:B0-----:R-:W-:Y:S02]  /*0c90*/  IMAD.U32 R4, RZ, RZ, UR4 ;  /* 0x00000004ff047e24 */ /* 0x001fe4000f8e00ff */
[----:B------:R-:W-:-:S07]  /*0ca0*/  IMAD.U32 R5, RZ, RZ, UR5 ;  /* 0x00000005ff057e24 */ /* 0x000fce000f8e00ff */
[----:B------:R-:W-:Y:S05]  /*0cb0*/  CALL.REL.NOINC `($__internal_0_$__cuda_sm20_div_rn_f64_full) ;  /* 0x0000000000307944 */ /* 0x000fea0003c00000 */
.L_x_9:
[----:B------:R-:W-:Y:S05]  /*0cc0*/  BSYNC.RECONVERGENT B0 ;  /* 0x0000000000007941 */ /* 0x000fea0003800200 */
.L_x_8:
        /* <DEDUP_REMOVED lines=9> */
[----:B------:R-:W-:Y:S01]  /*0d60*/  STG.E.64 desc[UR6][R8.64], R2 ;  /* 0x0000000208007986 */ /* 0x000fe2000c101b06 */
[----:B------:R-:W-:Y:S05]  /*0d70*/  EXIT ;  /* 0x000000000000794d */ /* 0x000fea0003800000 */
        .weak           $__internal_0_$__cuda_sm20_div_rn_f64_full
        .type           $__internal_0_$__cuda_sm20_div_rn_f64_full,@function
        .size           $__internal_0_$__cuda_sm20_div_rn_f64_full,(.L_x_44 - $__internal_0_$__cuda_sm20_div_rn_f64_full)
$__internal_0_$__cuda_sm20_div_rn_f64_full:
[C---:B------:R-:W-:Y:S01]  /*0d80*/  FSETP.GEU.AND P0, PT, |R5|.reuse, 1.469367938527859385e-39, PT ;  /* 0x001000000500780b */ /* 0x040fe20003f0e200 */
[----:B------:R-:W-:Y:S01]  /*0d90*/  BSSY.RECONVERGENT B2, `(.L_x_10) ;  /* 0x0000056000027945 */ /* 0x000fe20003800200 */
[----:B------:R-:W-:Y:S02]  /*0da0*/  LOP3.LUT R6, R5, 0x800fffff, RZ, 0xc0, !PT ;  /* 0x800fffff05067812 */ /* 0x000fe400078ec0ff */
[C---:B------:R-:W-:Y:S02]  /*0db0*/  FSETP.GEU.AND P2, PT, |R3|.reuse, 1.469367938527859385e-39, PT ;  /* 0x001000000300780b */ /* 0x040fe40003f4e200 */
[----:B------:R-:W-:Y:S01]  /*0dc0*/  LOP3.LUT R7, R6, 0x3ff00000, RZ, 0xfc, !PT ;  /* 0x3ff0000006077812 */ /* 0x000fe200078efcff */
[----:B------:R-:W-:Y:S01]  /*0dd0*/  IMAD.MOV.U32 R6, RZ, RZ, R4 ;  /* 0x000000ffff067224 */ /* 0x000fe200078e0004 */
[----:B------:R-:W-:Y:S02]  /*0de0*/  MOV R14, 0x1 ;  /* 0x00000001000e7802 */ /* 0x000fe40000000f00 */
[----:B------:R-:W-:-:S02]  /*0df0*/  LOP3.LUT R20, R3, 0x7ff00000, RZ, 0xc0, !PT ;  /* 0x7ff0000003147812 */ /* 0x000fc400078ec0ff */
[C---:B------:R-:W-:Y:S01]  /*0e00*/  LOP3.LUT R21, R5.reuse, 0x7ff00000, RZ, 0xc0, !PT ;  /* 0x7ff0000005157812 */ /* 0x040fe200078ec0ff */
[----:B------:R-:W-:Y:S01]  /*0e10*/  @!P0 DMUL R6, R4, 8.98846567431157953865e+307 ;  /* 0x7fe0000004068828 */ /* 0x000fe20000000000 */
[----:B------:R-:W-:Y:S02]  /*0e20*/  MOV R23, R20 ;  /* 0x0000001400177202 */ /* 0x000fe40000000f00 */
[C---:B------:R-:W-:Y:S02]  /*0e30*/  ISETP.GE.U32.AND P1, PT, R20.reuse, R21, PT ;  /* 0x000000151400720c */ /* 0x040fe40003f26070 */
[----:B------:R-:W-:Y:S01]  /*0e40*/  @!P2 LOP3.LUT R13, R5, 0x7ff00000, RZ, 0xc0, !PT ;  /* 0x7ff00000050da812 */ /* 0x000fe200078ec0ff */
[----:B------:R-:W0:Y:S03]  /*0e50*/  MUFU.RCP64H R15, R7 ;  /* 0x00000007000f7308 */ /* 0x000e260000001800 */
[----:B------:R-:W-:Y:S01]  /*0e60*/  @!P2 ISETP.GE.U32.AND P3, PT, R20, R13, PT ;  /* 0x0000000d1400a20c */ /* 0x000fe20003f66070 */
[----:B------:R-:W-:Y:S01]  /*0e70*/  IMAD.MOV.U32 R13, RZ, RZ, 0x1ca00000 ;  /* 0x1ca00000ff0d7424 */ /* 0x000fe200078e00ff */
[----:B------:R-:W-:-:S04]  /*0e80*/  @!P0 LOP3.LUT R21, R7, 0x7ff00000, RZ, 0xc0, !PT ;  /* 0x7ff0000007158812 */ /* 0x000fc800078ec0ff */
[----:B------:R-:W-:Y:S01]  /*0e90*/  @!P2 SEL R17, R13, 0x63400000, !P3 ;  /* 0x634000000d11a807 */ /* 0x000fe20005800000 */
[----:B------:R-:W-:-:S03]  /*0ea0*/  VIADD R25, R21, 0xffffffff ;  /* 0xffffffff15197836 */ /* 0x000fc60000000000 */
[----:B------:R-:W-:Y:S01]  /*0eb0*/  @!P2 LOP3.LUT R18, R17, 0x80000000, R3, 0xf8, !PT ;  /* 0x800000001112a812 */ /* 0x000fe200078ef803 */
[----:B0-----:R-:W-:-:S03]  /*0ec0*/  DFMA R8, R14, -R6, 1 ;  /* 0x3ff000000e08742b */ /* 0x001fc60000000806 */
[----:B------:R-:W-:Y:S01]  /*0ed0*/  @!P2 LOP3.LUT R19, R18, 0x100000, RZ, 0xfc, !PT ;  /* 0x001000001213a812 */ /* 0x000fe200078efcff */
[----:B------:R-:W-:-:S04]  /*0ee0*/  @!P2 IMAD.MOV.U32 R18, RZ, RZ, RZ ;  /* 0x000000ffff12a224 */ /* 0x000fc800078e00ff */
[----:B------:R-:W-:-:S08]  /*0ef0*/  DFMA R8, R8, R8, R8 ;  /* 0x000000080808722b */ /* 0x000fd00000000008 */
[----:B------:R-:W-:Y:S01]  /*0f00*/  DFMA R14, R14, R8, R14 ;  /* 0x000000080e0e722b */ /* 0x000fe2000000000e */
[----:B------:R-:W-:Y:S01]  /*0f10*/  SEL R9, R13, 0x63400000, !P1 ;  /* 0x634000000d097807 */ /* 0x000fe20004800000 */
[----:B------:R-:W-:-:S03]  /*0f20*/  IMAD.MOV.U32 R8, RZ, RZ, R2 ;  /* 0x000000ffff087224 */ /* 0x000fc600078e0002 */
[----:B------:R-:W-:-:S03]  /*0f30*/  LOP3.LUT R9, R9, 0x800fffff, R3, 0xf8, !PT ;  /* 0x800fffff09097812 */ /* 0x000fc600078ef803 */
[----:B------:R-:W-:-:S03]  /*0f40*/  DFMA R16, R14, -R6, 1 ;  /* 0x3ff000000e10742b */ /* 0x000fc60000000806 */
[----:B------:R-:W-:-:S05]  /*0f50*/  @!P2 DFMA R8, R8, 2, -R18 ;  /* 0x400000000808a82b */ /* 0x000fca0000000812 */
[----:B------:R-:W-:-:S05]  /*0f60*/  DFMA R16, R14, R16, R14 ;  /* 0x000000100e10722b */ /* 0x000fca000000000e */
[----:B------:R-:W-:-:S03]  /*0f70*/  @!P2 LOP3.LUT R23, R9, 0x7ff00000, RZ, 0xc0, !PT ;  /* 0x7ff000000917a812 */ /* 0x000fc600078ec0ff */
[----:B------:R-:W-:Y:S02]  /*0f80*/  DMUL R14, R16, R8 ;  /* 0x00000008100e7228 */ /* 0x000fe40000000000 */
[----:B------:R-:W-:-:S05]  /*0f90*/  VIADD R24, R23, 0xffffffff ;  /* 0xffffffff17187836 */ /* 0x000fca0000000000 */
[----:B------:R-:W-:Y:S01]  /*0fa0*/  ISETP.GT.U32.AND P0, PT, R24, 0x7feffffe, PT ;  /* 0x7feffffe1800780c */ /* 0x000fe20003f04070 */
[----:B------:R-:W-:-:S03]  /*0fb0*/  DFMA R18, R14, -R6, R8 ;  /* 0x800000060e12722b */ /* 0x000fc60000000008 */
[----:B------:R-:W-:-:S05]  /*0fc0*/  ISETP.GT.U32.OR P0, PT, R25, 0x7feffffe, P0 ;  /* 0x7feffffe1900780c */ /* 0x000fca0000704470 */
[----:B------:R-:W-:-:S08]  /*0fd0*/  DFMA R18, R16, R18, R14 ;  /* 0x000000121012722b */ /* 0x000fd0000000000e */
[----:B------:R-:W-:Y:S05]  /*0fe0*/  @P0 BRA `(.L_x_11) ;  /* 0x00000000006c0947 */ /* 0x000fea0003800000 */
[----:B------:R-:W-:-:S04]  /*0ff0*/  LOP3.LUT R3, R5, 0x7ff00000, RZ, 0xc0, !PT ;  /* 0x7ff0000005037812 */ /* 0x000fc800078ec0ff */
[CC--:B------:R-:W-:Y:S02]  /*1000*/  VIADDMNMX R2, R20.reuse, -R3.reuse, 0xb9600000, !PT ;  /* 0xb960000014027446 */ /* 0x0c0fe40007800903 */
[----:B------:R-:W-:Y:S02]  /*1010*/  ISETP.GE.U32.AND P0, PT, R20, R3, PT ;  /* 0x000000031400720c */ /* 0x000fe40003f06070 */
[----:B------:R-:W-:Y:S02]  /*1020*/  VIMNMX R2, PT, PT, R2, 0x46a00000, PT ;  /* 0x46a0000002027848 */ /* 0x000fe40003fe0100 */
[----:B------:R-:W-:-:S05]  /*1030*/  SEL R13, R13, 0x63400000, !P0 ;  /* 0x634000000d0d7807 */ /* 0x000fca0004000000 */
[----:B------:R-:W-:Y:S02]  /*1040*/  IMAD.IADD R13, R2, 0x1, -R13 ;  /* 0x00000001020d7824 */ /* 0x000fe400078e0a0d */
[----:B------:R-:W-:-:S03]  /*1050*/  IMAD.MOV.U32 R2, RZ, RZ, RZ ;  /* 0x000000ffff027224 */ /* 0x000fc600078e00ff */
[----:B------:R-:W-:-:S06]  /*1060*/  IADD3 R3, PT, PT, R13, 0x7fe00000, RZ ;  /* 0x7fe000000d037810 */ /* 0x000fcc0007ffe0ff */
[----:B------:R-:W-:-:S10]  /*1070*/  DMUL R14, R18, R2 ;  /* 0x00000002120e7228 */ /* 0x000fd40000000000 */
[----:B------:R-:W-:-:S13]  /*1080*/  FSETP.GTU.AND P0, PT, |R15|, 1.469367938527859385e-39, PT ;  /* 0x001000000f00780b */ /* 0x000fda0003f0c200 */
[----:B------:R-:W-:Y:S05]  /*1090*/  @P0 BRA `(.L_x_12) ;  /* 0x0000000000940947 */ /* 0x000fea0003800000 */
[----:B------:R-:W-:Y:S01]  /*10a0*/  DFMA R6, R18, -R6, R8 ;  /* 0x800000061206722b */ /* 0x000fe20000000008 */
[----:B------:R-:W-:-:S09]  /*10b0*/  IMAD.MOV.U32 R2, RZ, RZ, RZ ;  /* 0x000000ffff027224 */ /* 0x000fd200078e00ff */
[C---:B------:R-:W-:Y:S02]  /*10c0*/  FSETP.NEU.AND P0, PT, R7.reuse, RZ, PT ;  /* 0x000000ff0700720b */ /* 0x040fe40003f0d000 */
[----:B------:R-:W-:-:S04]  /*10d0*/  LOP3.LUT R9, R7, 0x80000000, R5, 0x48, !PT ;  /* 0x8000000007097812 */ /* 0x000fc800078e4805 */
[----:B------:R-:W-:-:S07]  /*10e0*/  LOP3.LUT R3, R9, R3, RZ, 0xfc, !PT ;  /* 0x0000000309037212 */ /* 0x000fce00078efcff */
[----:B------:R-:W-:Y:S05]  /*10f0*/  @!P0 BRA `(.L_x_12) ;  /* 0x00000000007c8947 */ /* 0x000fea0003800000 */
[----:B------:R-:W-:Y:S01]  /*1100*/  IMAD.MOV R5, RZ, RZ, -R13 ;  /* 0x000000ffff057224 */ /* 0x000fe200078e0a0d */
[----:B------:R-:W-:Y:S01]  /*1110*/  MOV R4, RZ ;  /* 0x000000ff00047202 */ /* 0x000fe20000000f00 */
[----:B------:R-:W-:-:S05]  /*1120*/  DMUL.RP R2, R18, R2 ;  /* 0x0000000212027228 */ /* 0x000fca0000008000 */
[----:B------:R-:W-:-:S05]  /*1130*/  DFMA R4, R14, -R4, R18 ;  /* 0x800000040e04722b */ /* 0x000fca0000000012 */
[----:B------:R-:W-:Y:S02]  /*1140*/  LOP3.LUT R9, R3, R9, RZ, 0x3c, !PT ;  /* 0x0000000903097212 */ /* 0x000fe400078e3cff */
[----:B------:R-:W-:-:S04]  /*1150*/  IADD3 R4, PT, PT, -R13, -0x43300000, RZ ;  /* 0xbcd000000d047810 */ /* 0x000fc80007ffe1ff */
[----:B------:R-:W-:-:S04]  /*1160*/  FSETP.NEU.AND P0, PT, |R5|, R4, PT ;  /* 0x000000040500720b */ /* 0x000fc80003f0d200 */
[----:B------:R-:W-:Y:S02]  /*1170*/  FSEL R14, R2, R14, !P0 ;  /* 0x0000000e020e7208 */ /* 0x000fe40004000000 */
[----:B------:R-:W-:Y:S01]  /*1180*/  FSEL R15, R9, R15, !P0 ;  /* 0x0000000f090f7208 */ /* 0x000fe20004000000 */
[----:B------:R-:W-:Y:S06]  /*1190*/  BRA `(.L_x_12) ;  /* 0x0000000000547947 */ /* 0x000fec0003800000 */
.L_x_11:
[----:B------:R-:W-:-:S14]  /*11a0*/  DSETP.NAN.AND P0, PT, R2, R2, PT ;  /* 0x000000020200722a */ /* 0x000fdc0003f08000 */
[----:B------:R-:W-:Y:S05]  /*11b0*/  @P0 BRA `(.L_x_13) ;  /* 0x0000000000440947 */ /* 0x000fea0003800000 */
[----:B------:R-:W-:-:S14]  /*11c0*/  DSETP.NAN.AND P0, PT, R4, R4, PT ;  /* 0x000000040400722a */ /* 0x000fdc0003f08000 */
[----:B------:R-:W-:Y:S05]  /*11d0*/  @P0 BRA `(.L_x_14) ;  /* 0x0000000000300947 */ /* 0x000fea0003800000 */
[----:B------:R-:W-:Y:S01]  /*11e0*/  ISETP.NE.AND P0, PT, R23, R21, PT ;  /* 0x000000151700720c */ /* 0x000fe20003f05270 */
[----:B------:R-:W-:Y:S02]  /*11f0*/  IMAD.MOV.U32 R14, RZ, RZ, 0x0 ;  /* 0x00000000ff0e7424 */ /* 0x000fe400078e00ff */
[----:B------:R-:W-:-:S10]  /*1200*/  IMAD.MOV.U32 R15, RZ, RZ, -0x80000 ;  /* 0xfff80000ff0f7424 */ /* 0x000fd400078e00ff */
[----:B------:R-:W-:Y:S05]  /*1210*/  @!P0 BRA `(.L_x_12) ;  /* 0x0000000000348947 */ /* 0x000fea0003800000 */
[----:B------:R-:W-:Y:S02]  /*1220*/  ISETP.NE.AND P0, PT, R23, 0x7ff00000, PT ;  /* 0x7ff000001700780c */ /* 0x000fe40003f05270 */
[----:B------:R-:W-:Y:S02]  /*1230*/  LOP3.LUT R15, R3, 0x80000000, R5, 0x48, !PT ;  /* 0x80000000030f7812 */ /* 0x000fe400078e4805 */
[----:B------:R-:W-:-:S13]  /*1240*/  ISETP.EQ.OR P0, PT, R21, RZ, !P0 ;  /* 0x000000ff1500720c */ /* 0x000fda0004702670 */
[----:B------:R-:W-:Y:S01]  /*1250*/  @P0 LOP3.LUT R2, R15, 0x7ff00000, RZ, 0xfc, !PT ;  /* 0x7ff000000f020812 */ /* 0x000fe200078efcff */
[----:B------:R-:W-:Y:S01]  /*1260*/  @!P0 IMAD.MOV.U32 R14, RZ, RZ, RZ ;  /* 0x000000ffff0e8224 */ /* 0x000fe200078e00ff */
[----:B------:R-:W-:-:S03]  /*1270*/  @P0 MOV R14, RZ ;  /* 0x000000ff000e0202 */ /* 0x000fc60000000f00 */
[----:B------:R-:W-:Y:S01]  /*1280*/  @P0 IMAD.MOV.U32 R15, RZ, RZ, R2 ;  /* 0x000000ffff0f0224 */ /* 0x000fe200078e0002 */
[----:B------:R-:W-:Y:S06]  /*1290*/  BRA `(.L_x_12) ;  /* 0x0000000000147947 */ /* 0x000fec0003800000 */
.L_x_14:
[----:B------:R-:W-:Y:S01]  /*12a0*/  LOP3.LUT R15, R5, 0x80000, RZ, 0xfc, !PT ;  /* 0x00080000050f7812 */ /* 0x000fe200078efcff */
[----:B------:R-:W-:Y:S01]  /*12b0*/  IMAD.MOV.U32 R14, RZ, RZ, R4 ;  /* 0x000000ffff0e7224 */ /* 0x000fe200078e0004 */
[----:B------:R-:W-:Y:S06]  /*12c0*/  BRA `(.L_x_12) ;  /* 0x0000000000087947 */ /* 0x000fec0003800000 */
.L_x_13:
[----:B------:R-:W-:Y:S01]  /*12d0*/  LOP3.LUT R15, R3, 0x80000, RZ, 0xfc, !PT ;  /* 0x00080000030f7812 */ /* 0x000fe200078efcff */
[----:B------:R-:W-:-:S07]  /*12e0*/  IMAD.MOV.U32 R14, RZ, RZ, R2 ;  /* 0x000000ffff0e7224 */ /* 0x000fce00078e0002 */
.L_x_12:
[----:B------:R-:W-:Y:S05]  /*12f0*/  BSYNC.RECONVERGENT B2 ;  /* 0x0000000000027941 */ /* 0x000fea0003800200 */
.L_x_10:
[----:B------:R-:W-:Y:S01]  /*1300*/  IMAD.MOV.U32 R23, RZ, RZ, 0x0 ;  /* 0x00000000ff177424 */ /* 0x000fe200078e00ff */
[----:B------:R-:W-:Y:S01]  /*1310*/  MOV R2, R14 ;  /* 0x0000000e00027202 */ /* 0x000fe20000000f00 */
[----:B------:R-:W-:Y:S02]  /*1320*/  IMAD.MOV.U32 R3, RZ, RZ, R15 ;  /* 0x000000ffff037224 */ /* 0x000fe400078e000f */
[----:B------:R-:W-:Y:S05]  /*1330*/  RET.REL.NODEC R22 `(_Z12ackernel_tauPdiiiS_iiiS_iiiS_iiiS_dddd) ;  /* 0xffffffec16307950 */ /* 0x000fea0003c3ffff */
.L_x_15:
[----:B------:R-:W-:-:S00]  /*1340*/  BRA `(.L_x_15) ;  /* 0xfffffffc00fc7947 */ /* 0x000fc0000383ffff */
[----:B------:R-:W-:-:S00]  /*1350*/  NOP ;  /* 0x0000000000007918 */ /* 0x000fc00000000000 */
        /* <DEDUP_REMOVED lines=10> */
.L_x_44:


//--------------------- .text._Z10ackernel_vPdiiiS_iiiS_iiiS_iiiS_dddd --------------------------
	.section	.text._Z10ackernel_vPdiiiS_iiiS_iiiS_iiiS_dddd,"ax",@progbits
	.align	128
        .global         _Z10ackernel_vPdiiiS_iiiS_iiiS_iiiS_dddd
        .type           _Z10ackernel_vPdiiiS_iiiS_iiiS_iiiS_dddd,@function
        .size           _Z10ackernel_vPdiiiS_iiiS_iiiS_iiiS_dddd,(.L_x_45 - _Z10ackernel_vPdiiiS_iiiS_iiiS_iiiS_dddd)
        .other          _Z10ackernel_vPdiiiS_iiiS_iiiS_iiiS_dddd,@"STO_CUDA_ENTRY STV_DEFAULT"
_Z10ackernel_vPdiiiS_iiiS_iiiS_iiiS_dddd:
.text._Z10ackernel_vPdiiiS_iiiS_iiiS_iiiS_dddd:
        /* <DEDUP_REMOVED lines=8> */
[----:B------:R-:W0:Y:S01]  /*0080*/  S2UR UR4, SR_CTAID.Y ;  /* 0x00000000000479c3 */ /* 0x000e220000002600 */
[----:B------:R-:W5:Y:S07]  /*0090*/  LDCU UR7, c[0x0][0x3d0] ;  /* 0x00007a00ff0777ac */ /* 0x000f6e0008000800 */
[----:B------:R-:W0:Y:S08]  /*00a0*/  LDC R0, c[0x0][0x364] ;  /* 0x0000d900ff007b82 */ /* 0x000e300000000800 */
[----:B------:R-:W1:Y:S08]  /*00b0*/  S2UR UR5, SR_CTAID.X ;  /* 0x00000000000579c3 */ /* 0x000e700000002500 */
[----:B------:R-:W4:Y:S08]  /*00c0*/  S2UR UR6, SR_CTAID.Z ;  /* 0x00000000000679c3 */ /* 0x000f300000002700 */
[----:B------:R-:W4:Y:S01]  /*00d0*/  LDC R2, c[0x0][0x368] ;  /* 0x0000da00ff027b82 */ /* 0x000f220000000800 */
[----:B0-----:R-:W-:Y:S01]  /*00e0*/  IMAD R5, R0, UR4, R5 ;  /* 0x0000000400057c24 */ /* 0x001fe2000f8e0205 */
[----:B--2---:R-:W-:-:S03]  /*00f0*/  UIADD3 UR4, UPT, UPT, UR8, -0x1, URZ ;  /* 0xffffffff08047890 */ /* 0x004fc6000fffe0ff */
[C---:B-----5:R-:W-:Y:S01]  /*0100*/  IMAD R32, R5.reuse, UR7, RZ ;  /* 0x0000000705207c24 */ /* 0x060fe2000f8e02ff */
[----:B------:R-:W-:Y:S02]  /*0110*/  ISETP.GE.AND P0, PT, R5, UR9, PT ;  /* 0x0000000905007c0c */ /* 0x000fe4000bf06270 */
[----:B------:R-:W0:Y:S01]  /*0120*/  LDC R17, c[0x0][0x3d8] ;  /* 0x0000f600ff117b82 */ /* 0x000e220000000800 */
[----:B-1----:R-:W-:-:S05]  /*0130*/  IMAD R6, R3, UR5, R6 ;  /* 0x0000000503067c24 */ /* 0x002fca000f8e0206 */
[C---:B------:R-:W-:Y:S01]  /*0140*/  ISETP.GE.OR P0, PT, R6.reuse, UR4, P0 ;  /* 0x0000000406007c0c */ /* 0x040fe20008706670 */
[----:B------:R-:W1:Y:S03]  /*0150*/  LDCU.64 UR4, c[0x0][0x358] ;  /* 0x00006b00ff0477ac */ /* 0x000e660008000a00 */
[----:B------:R-:W-:Y:S01]  /*0160*/  ISETP.LT.OR P0, PT, R6, 0x1, P0 ;  /* 0x000000010600780c */ /* 0x000fe20000701670 */
[----:B----4-:R-:W-:-:S05]  /*0170*/  IMAD R7, R2, UR6, R7 ;  /* 0x0000000602077c24 */ /* 0x010fca000f8e0207 */
[C---:B---3--:R-:W-:Y:S01]  /*0180*/  ISETP.GE.OR P0, PT, R7.reuse, UR10, P0 ;  /* 0x0000000a07007c0c */ /* 0x048fe20008706670 */
[-C--:B0-----:R-:W-:Y:S02]  /*0190*/  IMAD R8, R6, R17.reuse, RZ ;  /* 0x0000001106087224 */ /* 0x081fe400078e02ff */
[----:B------:R-:W-:Y:S02]  /*01a0*/  IMAD R10, R32, R17, RZ ;  /* 0x00000011200a7224 */ /* 0x000fe400078e02ff */
[----:B------:R-:W-:-:S04]  /*01b0*/  IMAD.IADD R31, R7, 0x1, R8 ;  /* 0x00000001071f7824 */ /* 0x000fc800078e0208 */
[----:B------:R-:W-:-:S04]  /*01c0*/  IMAD.IADD R9, R31, 0x1, R10 ;  /* 0x000000011f097824 */ /* 0x000fc800078e020a */
[----:B-1----:R-:W-:Y:S05]  /*01d0*/  @P0 BRA `(.L_x_17) ;  /* 0x0000000400ac0947 */ /* 0x002fea0003800000 */
[----:B------:R-:W0:Y:S01]  /*01e0*/  LDC.64 R12, c[0x0][0x3e0] ;  /* 0x0000f800ff0c7b82 */ /* 0x000e220000000a00 */
[----:B------:R-:W1:Y:S07]  /*01f0*/  LDCU UR6, c[0x0][0x404] ;  /* 0x00008080ff0677ac */ /* 0x000e6e0008000800 */
[----:B------:R-:W2:Y:S01]  /*0200*/  LDC.64 R2, c[0x0][0x400] ;  /* 0x00010000ff027b82 */ /* 0x000ea20000000a00 */
[----:B0-----:R-:W-:-:S04]  /*0210*/  IMAD.WIDE R12, R9, 0x8, R12 ;  /* 0x00000008090c7825 */ /* 0x001fc800078e020c */
[----:B------:R-:W-:Y:S02]  /*0220*/  IMAD.WIDE R16, R17, 0x8, R12 ;  /* 0x0000000811107825 */ /* 0x000fe400078e020c */
[----:B------:R-:W3:Y:S04]  /*0230*/  LDG.E.64 R12, desc[UR4][R12.64] ;  /* 0x000000040c0c7981 */ /* 0x000ee8000c1e1b00 */
[----:B------:R-:W3:Y:S01]  /*0240*/  LDG.E.64 R16, desc[UR4][R16.64] ;  /* 0x0000000410107981 */ /* 0x000ee2000c1e1b00 */
[----:B-1----:R-:W2:Y:S01]  /*0250*/  MUFU.RCP64H R15, UR6 ;  /* 0x00000006000f7d08 */ /* 0x002ea20008001800 */
[----:B------:R-:W-:Y:S01]  /*0260*/  IMAD.MOV.U32 R14, RZ, RZ, 0x1 ;  /* 0x00000001ff0e7424 */ /* 0x000fe200078e00ff */
[----:B------:R-:W-:Y:S01]  /*0270*/  BSSY.RECONVERGENT B1, `(.L_x_18) ;  /* 0x0000017000017945 */ /* 0x000fe20003800200 */
[----:B------:R-:W-:-:S04]  /*0280*/  IMAD R24, R5, UR8, R6 ;  /* 0x0000000805187c24 */ /* 0x000fc8000f8e0206 */
[----:B--2---:R-:W-:-:S08]  /*0290*/  DFMA R18, R14, -R2, 1 ;  /* 0x3ff000000e12742b */ /* 0x004fd00000000802 */
[----:B------:R-:W-:-:S08]  /*02a0*/  DFMA R18, R18, R18, R18 ;  /* 0x000000121212722b */ /* 0x000fd00000000012 */
[----:B------:R-:W-:-:S08]  /*02b0*/  DFMA R18, R14, R18, R14 ;  /* 0x000000120e12722b */ /* 0x000fd0000000000e */
[----:B------:R-:W-:-:S08]  /*02c0*/  DFMA R20, R18, -R2, 1 ;  /* 0x3ff000001214742b */ /* 0x000fd00000000802 */
[----:B------:R-:W-:Y:S02]  /*02d0*/  DFMA R20, R18, R20, R18 ;  /* 0x000000141214722b */ /* 0x000fe40000000012 */
[----:B---3--:R-:W-:-:S08]  /*02e0*/  DADD R14, R12, R16 ;  /* 0x000000000c0e7229 */ /* 0x008fd00000000010 */
[----:B------:R-:W-:-:S08]  /*02f0*/  DMUL R14, R14, 0.5 ;  /* 0x3fe000000e0e7828 */ /* 0x000fd00000000000 */
        /* <DEDUP_REMOVED lines=8> */
[----:B------:R-:W-:Y:S01]  /*0380*/  MOV R4, 0x3c0 ;  /* 0x000003c000047802 */ /* 0x000fe20000000f00 */
[----:B0-----:R-:W-:Y:S01]  /*0390*/  IMAD.U32 R16, RZ, RZ, UR6 ;  /* 0x00000006ff107e24 */ /* 0x001fe2000f8e00ff */
[----:B------:R-:W-:-:S07]  /*03a0*/  MOV R17, UR7 ;  /* 0x0000000700117c02 */ /* 0x000fce0008000f00 */
[----:B------:R-:W-:Y:S05]  /*03b0*/  CALL.REL.NOINC `($__internal_1_$__cuda_sm20_div_rn_f64_full) ;  /* 0x0000001400047944 */ /* 0x000fea0003c00000 */
[----:B------:R-:W-:Y:S02]  /*03c0*/  IMAD.MOV.U32 R2, RZ, RZ, R22 ;  /* 0x000000ffff027224 */ /* 0x000fe400078e0016 */
[----:B------:R-:W-:-:S07]  /*03d0*/  IMAD.MOV.U32 R3, RZ, RZ, R23 ;  /* 0x000000ffff037224 */ /* 0x000fce00078e0017 */
.L_x_19:
[----:B------:R-:W-:Y:S05]  /*03e0*/  BSYNC.RECONVERGENT B1 ;  /* 0x0000000000017941 */ /* 0x000fea0003800200 */
.L_x_18:
[----:B------:R-:W0:Y:S01]  /*03f0*/  LDC R15, c[0x0][0x3d8] ;  /* 0x0000f600ff0f7b82 */ /* 0x000e220000000800 */
[----:B------:R-:W1:Y:S01]  /*0400*/  LDCU UR6, c[0x0][0x390] ;  /* 0x00007200ff0677ac */ /* 0x000e620008000800 */
[----:B------:R-:W2:Y:S06]  /*0410*/  LDCU.128 UR12, c[0x3][URZ] ;  /* 0x00c00000ff0c77ac */ /* 0x000eac0008000c00 */
[----:B------:R-:W3:Y:S08]  /*0420*/  LDC.64 R16, c[0x0][0x3c8] ;  /* 0x0000f200ff107b82 */ /* 0x000ef00000000a00 */
[----:B------:R-:W4:Y:S01]  /*0430*/  LDC.64 R26, c[0x0][0x380] ;  /* 0x0000e000ff1a7b82 */ /* 0x000f220000000a00 */
[----:B------:R-:W-:Y:S01]  /*0440*/  IMAD.MOV.U32 R22, RZ, RZ, 0x1 ;  /* 0x00000001ff167424 */ /* 0x000fe200078e00ff */
[----:B------:R-:W2:Y:S01]  /*0450*/  LDCU.128 UR16, c[0x3][0x10] ;  /* 0x00c00200ff1077ac */ /* 0x000ea20008000c00 */
[----:B0-----:R-:W-:-:S02]  /*0460*/  IMAD.IADD R0, R8, 0x1, R15 ;  /* 0x0000000108007824 */ /* 0x001fc400078e020f */
[----:B------:R-:W-:-:S05]  /*0470*/  IMAD.MOV R11, RZ, RZ, -R15 ;  /* 0x000000ffff0b7224 */ /* 0x000fca00078e0a0f */
[----:B------:R-:W-:-:S04]  /*0480*/  LEA R0, R11, R0, 0x1 ;  /* 0x000000000b007211 */ /* 0x000fc800078e08ff */
[----:B------:R-:W-:-:S05]  /*0490*/  IADD3 R11, PT, PT, R10, R0, R7 ;  /* 0x000000000a0b7210 */ /* 0x000fca0007ffe007 */
[----:B---3--:R-:W-:-:S04]  /*04a0*/  IMAD.WIDE R16, R11, 0x8, R16 ;  /* 0x000000080b107825 */ /* 0x008fc800078e0210 */
[C---:B------:R-:W-:Y:S02]  /*04b0*/  IMAD.WIDE R20, R15.reuse, 0x8, R16 ;  /* 0x000000080f147825 */ /* 0x040fe400078e0210 */
[----:B------:R-:W3:Y:S04]  /*04c0*/  LDG.E.64 R16, desc[UR4][R16.64] ;  /* 0x0000000410107981 */ /* 0x000ee8000c1e1b00 */
[----:B------:R0:W2:Y:S01]  /*04d0*/  LDG.E.64 R18, desc[UR4][R20.64] ;  /* 0x0000000414127981 */ /* 0x0000a2000c1e1b00 */
[----:B------:R-:W-:-:S05]  /*04e0*/  IMAD.WIDE R28, R15, 0x8, R20 ;  /* 0x000000080f1c7825 */ /* 0x000fca00078e0214 */
[----:B------:R4:W3:Y:S01]  /*04f0*/  LDG.E.64 R12, desc[UR4][R28.64] ;  /* 0x000000041c0c7981 */ /* 0x0008e2000c1e1b00 */
[----:B------:R-:W-:Y:S01]  /*0500*/  IMAD.WIDE R14, R15, 0x8, R28 ;  /* 0x000000080f0e7825 */ /* 0x000fe200078e021c */
[----:B0-----:R-:W0:Y:S05]  /*0510*/  LDC.64 R20, c[0x0][0x3e8] ;  /* 0x0000fa00ff147b82 */ /* 0x001e2a0000000a00 */
[----:B------:R-:W3:Y:S01]  /*0520*/  LDG.E.64 R14, desc[UR4][R14.64] ;  /* 0x000000040e0e7981 */ /* 0x000ee2000c1e1b00 */
[----:B-1----:R-:W-:Y:S01]  /*0530*/  IMAD R11, R24, UR6, R7 ;  /* 0x00000006180b7c24 */ /* 0x002fe2000f8e0207 */
[----:B------:R-:W1:Y:S03]  /*0540*/  LDCU UR6, c[0x0][0x3ec] ;  /* 0x00007d80ff0677ac */ /* 0x000e660008000800 */
[----:B----4-:R-:W-:-:S05]  /*0550*/  IMAD.WIDE R26, R11, 0x8, R26 ;  /* 0x000000080b1a7825 */ /* 0x010fca00078e021a */
[----:B------:R4:W5:Y:S01]  /*0560*/  LDG.E.64 R24, desc[UR4][R26.64] ;  /* 0x000000041a187981 */ /* 0x000962000c1e1b00 */
[----:B-1----:R-:W0:Y:S02]  /*0570*/  MUFU.RCP64H R23, UR6 ;  /* 0x0000000600177d08 */ /* 0x002e240008001800 */
[----:B0-----:R-:W-:-:S08]  /*0580*/  DFMA R28, R22, -R20, 1 ;  /* 0x3ff00000161c742b */ /* 0x001fd00000000814 */
[----:B------:R-:W-:-:S08]  /*0590*/  DFMA R28, R28, R28, R28 ;  /* 0x0000001c1c1c722b */ /* 0x000fd0000000001c */
[----:B------:R-:W-:Y:S01]  /*05a0*/  DFMA R28, R22, R28, R22 ;  /* 0x0000001c161c722b */ /* 0x000fe20000000016 */
[----:B------:R-:W-:Y:S01]  /*05b0*/  BSSY.RECONVERGENT B1, `(.L_x_20) ;  /* 0x0000017000017945 */ /* 0x000fe20003800200 */
[----:B--2---:R-:W-:-:S08]  /*05c0*/  DMUL R18, R18, UR14 ;  /* 0x0000000e12127c28 */ /* 0x004fd00008000000 */
[----:B---3--:R-:W-:Y:S02]  /*05d0*/  DFMA R16, R16, UR12, R18 ;  /* 0x0000000c10107c2b */ /* 0x008fe40008000012 */
[----:B------:R-:W-:-:S06]  /*05e0*/  DFMA R18, R28, -R20, 1 ;  /* 0x3ff000001c12742b */ /* 0x000fcc0000000814 */
[----:B------:R-:W-:Y:S02]  /*05f0*/  DFMA R12, R12, UR16, R16 ;  /* 0x000000100c0c7c2b */ /* 0x000fe40008000010 */
        /* <DEDUP_REMOVED lines=8> */
[----:B----4-:R-:W-:Y:S05]  /*0680*/  @P0 BRA P1, `(.L_x_21) ;  /* 0x0000000000240947 */ /* 0x010fea0000800000 */
[----:B------:R-:W0:Y:S01]  /*0690*/  LDCU.64 UR6, c[0x0][0x3e8] ;  /* 0x00007d00ff0677ac */ /* 0x000e220008000a00 */
[----:B------:R-:W-:Y:S01]  /*06a0*/  IMAD.MOV.U32 R14, RZ, RZ, R12 ;  /* 0x000000ffff0e7224 */ /* 0x000fe200078e000c */
[----:B------:R-:W-:Y:S01]  /*06b0*/  MOV R4, 0x700 ;  /* 0x0000070000047802 */ /* 0x000fe20000000f00 */
[----:B------:R-:W-:Y:S02]  /*06c0*/  IMAD.MOV.U32 R15, RZ, RZ, R13 ;  /* 0x000000ffff0f7224 */ /* 0x000fe400078e000d */
[----:B0-----:R-:W-:Y:S01]  /*06d0*/  IMAD.U32 R16, RZ, RZ, UR6 ;  /* 0x00000006ff107e24 */ /* 0x001fe2000f8e00ff */
[----:B------:R-:W-:-:S07]  /*06e0*/  MOV R17, UR7 ;  /* 0x0000000700117c02 */ /* 0x000fce0008000f00 */
[----:B-----5:R-:W-:Y:S05]  /*06f0*/  CALL.REL.NOINC `($__internal_1_$__cuda_sm20_div_rn_f64_full) ;  /* 0x0000001000347944 */ /* 0x020fea0003c00000 */
[----:B------:R-:W-:Y:S02]  /*0700*/  IMAD.MOV.U32 R14, RZ, RZ, R22 ;  /* 0x000000ffff0e7224 */ /* 0x000fe400078e0016 */
[----:B------:R-:W-:-:S07]  /*0710*/  IMAD.MOV.U32 R15, RZ, RZ, R23 ;  /* 0x000000ffff0f7224 */ /* 0x000fce00078e0017 */
.L_x_21:
[----:B------:R-:W-:Y:S05]  /*0720*/  BSYNC.RECONVERGENT B1 ;  /* 0x0000000000017941 */ /* 0x000fea0003800200 */
.L_x_20:
[----:B------:R-:W0:Y:S01]  /*0730*/  MUFU.RCP64H R13, R3 ;  /* 0x00000003000d7308 */ /* 0x000e220000001800 */
[----:B------:R-:W-:Y:S01]  /*0740*/  IMAD.MOV.U32 R12, RZ, RZ, 0x1 ;  /* 0x00000001ff0c7424 */ /* 0x000fe200078e00ff */
[----:B------:R-:W-:Y:S01]  /*0750*/  FSETP.GEU.AND P1, PT, |R15|, 6.5827683646048100446e-37, PT ;  /* 0x036000000f00780b */ /* 0x000fe20003f2e200 */
[----:B------:R-:W-:Y:S04]  /*0760*/  BSSY.RECONVERGENT B1, `(.L_x_22) ;  /* 0x0000010000017945 */ /* 0x000fe80003800200 */
[----:B0-----:R-:W-:-:S08]  /*0770*/  DFMA R16, R12, -R2, 1 ;  /* 0x3ff000000c10742b */ /* 0x001fd00000000802 */
[----:B------:R-:W-:-:S08]  /*0780*/  DFMA R16, R16, R16, R16 ;  /* 0x000000101010722b */ /* 0x000fd00000000010 */
[----:B------:R-:W-:-:S08]  /*0790*/  DFMA R16, R12, R16, R12 ;  /* 0x000000100c10722b */ /* 0x000fd0000000000c */
[----:B------:R-:W-:-:S08]  /*07a0*/  DFMA R12, R16, -R2, 1 ;  /* 0x3ff00000100c742b */ /* 0x000fd00000000802 */
[----:B------:R-:W-:-:S08]  /*07b0*/  DFMA R12, R16, R12, R16 ;  /* 0x0000000c100c722b */ /* 0x000fd00000000010 */
[----:B------:R-:W-:-:S08]  /*07c0*/  DMUL R22, R12, R14 ;  /* 0x0000000e0c167228 */ /* 0x000fd00000000000 */
[----:B------:R-:W-:-:S08]  /*07d0*/  DFMA R16, R22, -R2, R14 ;  /* 0x800000021610722b */ /* 0x000fd0000000000e */
[----:B------:R-:W-:-:S10]  /*07e0*/  DFMA R22, R12, R16, R22 ;  /* 0x000000100c16722b */ /* 0x000fd40000000016 */
[----:B------:R-:W-:-:S05]  /*07f0*/  FFMA R0, RZ, R3, R23 ;  /* 0x00000003ff007223 */ /* 0x000fca0000000017 */
[----:B------:R-:W-:-:S13]  /*0800*/  FSETP.GT.AND P0, PT, |R0|, 1.469367938527859385e-39, PT ;  /* 0x001000000000780b */ /* 0x000fda0003f04200 */
[----:B------:R-:W-:Y:S05]  /*0810*/  @P0 BRA P1, `(.L_x_23) ;  /* 0x0000000000100947 */ /* 0x000fea0000800000 */
[----:B------:R-:W-:Y:S01]  /*0820*/  IMAD.MOV.U32 R16, RZ, RZ, R2 ;  /* 0x000000ffff107224 */ /* 0x000fe200078e0002 */
[----:B------:R-:W-:Y:S02]  /*0830*/  MOV R17, R3 ;  /* 0x0000000300117202 */ /* 0x000fe40000000f00 */
[----:B------:R-:W-:-:S07]  /*0840*/  MOV R4, 0x860 ;  /* 0x0000086000047802 */ /* 0x000fce0000000f00 */
[----:B-----5:R-:W-:Y:S05]  /*0850*/  CALL.REL.NOINC `($__internal_1_$__cuda_sm20_div_rn_f64_full) ;  /* 0x0000000c00dc7944 */ /* 0x020fea0003c00000 */
.L_x_23:
[----:B------:R-:W-:Y:S05]  /*0860*/  BSYNC.RECONVERGENT B1 ;  /* 0x0000000000017941 */ /* 0x000fea0003800200 */
.L_x_22:
[----:B-----5:R-:W-:-:S07]  /*0870*/  DADD R24, R24, R22 ;  /* 0x0000000018187229 */ /* 0x020fce0000000016 */
[----:B------:R0:W-:Y:S04]  /*0880*/  STG.E.64 desc[UR4][R26.64], R24 ;  /* 0x000000181a007986 */ /* 0x0001e8000c101b04 */
.L_x_17:
[----:B------:R-:W-:Y:S05]  /*0890*/  BSYNC.RECONVERGENT B0 ;  /* 0x0000000000007941 */ /* 0x000fea0003800200 */
.L_x_16:
[----:B------:R-:W1:Y:S01]  /*08a0*/  LDCU UR6, c[0x0][0x3a0] ;  /* 0x00007400ff0677ac */ /* 0x000e620008000800 */
[----:B------:R-:W-:Y:S01]  /*08b0*/  ISETP.NE.AND P0, PT, R5, RZ, PT ;  /* 0x000000ff0500720c */ /* 0x000fe20003f05270 */
[----:B------:R-:W-:Y:S01]  /*08c0*/  BSSY.RECONVERGENT B0, `(.L_x_24) ;  /* 0x0000079000007945 */ /* 0x000fe20003800200 */
[----:B------:R-:W2:Y:S02]  /*08d0*/  LDCU UR7, c[0x0][0x3a8] ;  /* 0x00007500ff0777ac */ /* 0x000ea40008000800 */
[----:B-1----:R-:W-:-:S13]  /*08e0*/  ISETP.GE.OR P0, PT, R6, UR6, !P0 ;  /* 0x0000000606007c0c */ /* 0x002fda000c706670 */
[----:B------:R-:W1:Y:S02]  /*08f0*/  @!P0 LDC R0, c[0x0][0x3a4] ;  /* 0x0000e900ff008b82 */ /* 0x000e640000000800 */
[----:B-1----:R-:W-:-:S05]  /*0900*/  @!P0 VIADD R0, R0, 0xffffffff ;  /* 0xffffffff00008836 */ /* 0x002fca0000000000 */
[----:B------:R-:W-:-:S04]  /*0910*/  ISETP.LT.AND P0, PT, R5, R0, !P0 ;  /* 0x000000000500720c */ /* 0x000fc80004701270 */
[----:B--2---:R-:W-:-:S13]  /*0920*/  ISETP.GE.OR P0, PT, R7, UR7, !P0 ;  /* 0x0000000707007c0c */ /* 0x004fda000c706670 */
[----:B------:R-:W-:Y:S05]  /*0930*/  @P0 BRA `(.L_x_25) ;  /* 0x0000000400c40947 */ /* 0x000fea0003800000 */
[----:B------:R-:W1:Y:S01]  /*0940*/  LDCU UR7, c[0x0][0x3d0] ;  /* 0x00007a00ff0777ac */ /* 0x000e620008000800 */
[----:B------:R-:W2:Y:S01]  /*0950*/  LDC.64 R16, c[0x0][0x3e0] ;  /* 0x0000f800ff107b82 */ /* 0x000ea20000000a00 */
[----:B------:R-:W0:Y:S07]  /*0960*/  LDCU UR8, c[0x0][0x3d8] ;  /* 0x00007b00ff0877ac */ /* 0x000e2e0008000800 */
[----:B------:R-:W3:Y:S01]  /*0970*/  LDC.64 R2, c[0x0][0x400] ;  /* 0x00010000ff027b82 */ /* 0x000ee20000000a00 */
[----:B-1----:R-:W-:Y:S01]  /*0980*/  VIADD R32, R32, UR7 ;  /* 0x0000000720207c36 */ /* 0x002fe20008000000 */
[----:B------:R-:W1:Y:S03]  /*0990*/  LDCU UR7, c[0x0][0x404] ;  /* 0x00008080ff0777ac */ /* 0x000e660008000800 */
[----:B0-----:R-:W-:-:S02]  /*09a0*/  IMAD R24, R32, UR8, R31 ;  /* 0x0000000820187c24 */ /* 0x001fc4000f8e021f */
[----:B--2---:R-:W-:-:S04]  /*09b0*/  IMAD.WIDE R14, R9, 0x8, R16 ;  /* 0x00000008090e7825 */ /* 0x004fc800078e0210 */
[----:B------:R-:W-:Y:S01]  /*09c0*/  IMAD.WIDE R16, R24, 0x8, R16 ;  /* 0x0000000818107825 */ /* 0x000fe200078e0210 */
[----:B------:R-:W2:Y:S05]  /*09d0*/  LDG.E.64 R12, desc[UR4][R14.64] ;  /* 0x000000040e0c7981 */ /* 0x000eaa000c1e1b00 */
[----:B------:R-:W2:Y:S01]  /*09e0*/  LDG.E.64 R16, desc[UR4][R16.64] ;  /* 0x0000000410107981 */ /* 0x000ea2000c1e1b00 */
[----:B------:R-:W-:Y:S01]  /*09f0*/  IMAD.MOV.U32 R18, RZ, RZ, 0x1 ;  /* 0x00000001ff127424 */ /* 0x000fe200078e00ff */
[----:B-1----:R-:W3:Y:S01]  /*0a00*/  MUFU.RCP64H R19, UR7 ;  /* 0x0000000700137d08 */ /* 0x002ee20008001800 */
[----:B------:R-:W-:Y:S01]  /*0a10*/  BSSY.RECONVERGENT B1, `(.L_x_26) ;  /* 0x0000017000017945 */ /* 0x000fe20003800200 */
[----:B------:R-:W-:-:S03]  /*0a20*/  IMAD R26, R5, UR6, R6 ;  /* 0x00000006051a7c24 */ /* 0x000fc6000f8e0206 */
[----:B---3--:R-:W-:-:S08]  /*0a30*/  DFMA R20, R18, -R2, 1 ;  /* 0x3ff000001214742b */ /* 0x008fd00000000802 */
[----:B------:R-:W-:-:S08]  /*0a40*/  DFMA R20, R20, R20, R20 ;  /* 0x000000141414722b */ /* 0x000fd00000000014 */
[----:B------:R-:W-:-:S08]  /*0a50*/  DFMA R20, R18, R20, R18 ;  /* 0x000000141214722b */ /* 0x000fd00000000012 */
[----:B------:R-:W-:-:S08]  /*0a60*/  DFMA R18, R20, -R2, 1 ;  /* 0x3ff000001412742b */ /* 0x000fd00000000802 */
[----:B------:R-:W-:Y:S02]  /*0a70*/  DFMA R18, R20, R18, R20 ;  /* 0x000000121412722b */ /* 0x000fe40000000014 */
[----:B--2---:R-:W-:-:S08]  /*0a80*/  DADD R12, R12, R16 ;  /* 0x000000000c0c7229 */ /* 0x004fd00000000010 */
        /* <DEDUP_REMOVED lines=15> */
.L_x_27:
[----:B------:R-:W-:Y:S05]  /*0b80*/  BSYNC.RECONVERGENT B1 ;  /* 0x0000000000017941 */ /* 0x000fea0003800200 */
.L_x_26:
[----:B------:R-:W0:Y:S01]  /*0b90*/  LDC R17, c[0x0][0x3d0] ;  /* 0x0000f400ff117b82 */ /* 0x000e220000000800 */
[----:B------:R-:W1:Y:S01]  /*0ba0*/  LDCU UR7, c[0x0][0x3d8] ;  /* 0x00007b00ff0777ac */ /* 0x000e620008000800 */
[----:B------:R-:W2:Y:S06]  /*0bb0*/  LDCU.128 UR8, c[0x3][URZ] ;  /* 0x00c00000ff0877ac */ /* 0x000eac0008000c00 */
[----:B------:R-:W3:Y:S01]  /*0bc0*/  LDC.64 R18, c[0x0][0x3c8] ;  /* 0x0000f200ff127b82 */ /* 0x000ee20000000a00 */
[----:B------:R-:W-:Y:S01]  /*0bd0*/  IMAD.MOV.U32 R22, RZ, RZ, 0x1 ;  /* 0x00000001ff167424 */ /* 0x000fe200078e00ff */
[----:B------:R-:W4:Y:S01]  /*0be0*/  LDCU.128 UR12, c[0x3][0x10] ;  /* 0x00c00200ff0c77ac */ /* 0x000f220008000c00 */
[----:B0-----:R-:W-:-:S05]  /*0bf0*/  IMAD.MOV R11, RZ, RZ, -R17 ;  /* 0x000000ffff0b7224 */ /* 0x001fca00078e0a11 */
[----:B------:R-:W-:Y:S01]  /*0c00*/  LEA R32, R11, R32, 0x1 ;  /* 0x000000200b207211 */ /* 0x000fe200078e08ff */
[----:B---3--:R-:W-:-:S04]  /*0c10*/  IMAD.WIDE R12, R9, 0x8, R18 ;  /* 0x00000008090c7825 */ /* 0x008fc800078e0212 */
[----:B-1----:R-:W-:Y:S02]  /*0c20*/  IMAD R15, R32, UR7, R31 ;  /* 0x00000007200f7c24 */ /* 0x002fe4000f8e021f */
[----:B------:R-:W2:Y:S02]  /*0c30*/  LDG.E.64 R12, desc[UR4][R12.64] ;  /* 0x000000040c0c7981 */ /* 0x000ea4000c1e1b00 */
[----:B------:R-:W-:-:S04]  /*0c40*/  IMAD.WIDE R14, R15, 0x8, R18 ;  /* 0x000000080f0e7825 */ /* 0x000fc800078e0212 */
[----:B------:R-:W-:Y:S02]  /*0c50*/  IMAD R32, R17, 0x3, R32 ;  /* 0x0000000311207824 */ /* 0x000fe400078e0220 */
[----:B------:R-:W3:Y:S01]  /*0c60*/  LDG.E.64 R14, desc[UR4][R14.64] ;  /* 0x000000040e0e7981 */ /* 0x000ee2000c1e1b00 */
[----:B------:R-:W-:-:S04]  /*0c70*/  IMAD.WIDE R16, R24, 0x8, R18 ;  /* 0x0000000818107825 */ /* 0x000fc800078e0212 */
[----:B------:R-:W-:Y:S01]  /*0c80*/  IMAD R21, R32, UR7, R31 ;  /* 0x0000000720157c24 */ /* 0x000fe2000f8e021f */
[----:B------:R-:W0:Y:S01]  /*0c90*/  LDCU UR7, c[0x0][0x3a8] ;  /* 0x00007500ff0777ac */ /* 0x000e220008000800 */
[----:B------:R-:W4:Y:S02]  /*0ca0*/  LDG.E.64 R16, desc[UR4][R16.64] ;  /* 0x0000000410107981 */ /* 0x000f24000c1e1b00 */
[----:B------:R-:W-:Y:S02]  /*0cb0*/  IMAD.WIDE R20, R21, 0x8, R18 ;  /* 0x0000000815147825 */ /* 0x000fe400078e0212 */
[----:B------:R-:W1:Y:S04]  /*0cc0*/  LDC.64 R18, c[0x0][0x398] ;  /* 0x0000e600ff127b82 */ /* 0x000e680000000a00 */
[----:B------:R-:W4:Y:S01]  /*0cd0*/  LDG.E.64 R20, desc[UR4][R20.64] ;  /* 0x0000000414147981 */ /* 0x000f22000c1e1b00 */
[----:B0-----:R-:W-:Y:S01]  /*0ce0*/  IMAD R27, R26, UR7, R7 ;  /* 0x000000071a1b7c24 */ /* 0x001fe2000f8e0207 */
[----:B------:R-:W0:Y:S03]  /*0cf0*/  LDCU UR7, c[0x0][0x3f4] ;  /* 0x00007e80ff0777ac */ /* 0x000e260008000800 */
[----:B-1----:R-:W-:-:S02]  /*0d00*/  IMAD.WIDE R26, R27, 0x8, R18 ;  /* 0x000000081b1a7825 */ /* 0x002fc400078e0212 */
[----:B------:R-:W1:Y:S03]  /*0d10*/  LDC.64 R18, c[0x0][0x3f0] ;  /* 0x0000fc00ff127b82 */ /* 0x000e660000000a00 */
[----:B------:R1:W5:Y:S01]  /*0d20*/  LDG.E.64 R24, desc[UR4][R26.64] ;  /* 0x000000041a187981 */ /* 0x000362000c1e1b00 */
[----:B------:R-:W-:Y:S01]  /*0d30*/  BSSY.RECONVERGENT B1, `(.L_x_28) ;  /* 0x000001b000017945 */ /* 0x000fe20003800200 */
[----:B0-----:R-:W1:Y:S02]  /*0d40*/  MUFU.RCP64H R23, UR7 ;  /* 0x0000000700177d08 */ /* 0x001e640008001800 */
[----:B-1----:R-:W-:-:S08]  /*0d50*/  DFMA R28, R22, -R18, 1 ;  /* 0x3ff00000161c742b */ /* 0x002fd00000000812 */
[----:B------:R-:W-:-:S08]  /*0d60*/  DFMA R28, R28, R28, R28 ;  /* 0x0000001c1c1c722b */ /* 0x000fd0000000001c */
[----:B------:R-:W-:Y:S02]  /*0d70*/  DFMA R28, R22, R28, R22 ;  /* 0x0000001c161c722b */ /* 0x000fe40000000016 */
[----:B--2---:R-:W-:-:S08]  /*0d80*/  DMUL R12, R12, UR10 ;  /* 0x0000000a0c0c7c28 */ /* 0x004fd00008000000 */
[----:B---3--:R-:W-:Y:S02]  /*0d90*/  DFMA R12, R14, UR8, R12 ;  /* 0x000000080e0c7c2b */ /* 0x008fe4000800000c */
[----:B------:R-:W-:-:S06]  /*0da0*/  DFMA R14, R28, -R18, 1 ;  /* 0x3ff000001c0e742b */ /* 0x000fcc0000000812 */
[----:B----4-:R-:W-:Y:S02]  /*0db0*/  DFMA R12, R16, UR12, R12 ;  /* 0x0000000c100c7c2b */ /* 0x010fe4000800000c */
[----:B------:R-:W-:-:S06]  /*0dc0*/  DFMA R14, R28, R14, R28 ;  /* 0x0000000e1c0e722b */ /* 0x000fcc000000001c */
        /* <DEDUP_REMOVED lines=14> */
[----:B-----5:R-:W-:Y:S05]  /*0eb0*/  CALL.REL.NOINC `($__internal_1_$__cuda_sm20_div_rn_f64_full) ;  /* 0x0000000800447944 */ /* 0x020fea0003c00000 */
[----:B------:R-:W-:Y:S02]  /*0ec0*/  IMAD.MOV.U32 R14, RZ, RZ, R22 ;  /* 0x000000ffff0e7224 */ /* 0x000fe400078e0016 */
[----:B------:R-:W-:-:S07]  /*0ed0*/  IMAD.MOV.U32 R15, RZ, RZ, R23 ;  /* 0x000000ffff0f7224 */ /* 0x000fce00078e0017 */
.L_x_29:
[----:B------:R-:W-:Y:S05]  /*0ee0*/  BSYNC.RECONVERGENT B1 ;  /* 0x0000000000017941 */ /* 0x000fea0003800200 */
.L_x_28:
[----:B------:R-:W0:Y:S01]  /*0ef0*/  MUFU.RCP64H R13, R3 ;  /* 0x00000003000d7308 */ /* 0x000e220000001800 */
[----:B------:R-:W-:Y:S01]  /*0f00*/  MOV R12, 0x1 ;  /* 0x00000001000c7802 */ /* 0x000fe20000000f00 */
[----:B------:R-:W-:Y:S01]  /*0f10*/  BSSY.RECONVERGENT B1, `(.L_x_30) ;  /* 0x0000011000017945 */ /* 0x000fe20003800200 */
[----:B------:R-:W-:-:S04]  /*0f20*/  FSETP.GEU.AND P1, PT, |R15|, 6.5827683646048100446e-37, PT ;  /* 0x036000000f00780b */ /* 0x000fc80003f2e200 */
        /* <DEDUP_REMOVED lines=12> */
[----:B------:R-:W-:Y:S01]  /*0ff0*/  MOV R4, 0x1020 ;  /* 0x0000102000047802 */ /* 0x000fe20000000f00 */
[----:B------:R-:W-:-:S07]  /*1000*/  IMAD.MOV.U32 R17, RZ, RZ, R3 ;  /* 0x000000ffff117224 */ /* 0x000fce00078e0003 */
[----:B-----5:R-:W-:Y:S05]  /*1010*/  CALL.REL.NOINC `($__internal_1_$__cuda_sm20_div_rn_f64_full) ;  /* 0x0000000400ec7944 */ /* 0x020fea0003c00000 */
.L_x_31:
[----:B------:R-:W-:Y:S05]  /*1020*/  BSYNC.RECONVERGENT B1 ;  /* 0x0000000000017941 */ /* 0x000fea0003800200 */
.L_x_30:
[----:B-----5:R-:W-:-:S07]  /*1030*/  DADD R24, R24, R22 ;  /* 0x0000000018187229 */ /* 0x020fce0000000016 */
[----:B------:R1:W-:Y:S04]  /*1040*/  STG.E.64 desc[UR4][R26.64], R24 ;  /* 0x000000181a007986 */ /* 0x0003e8000c101b04 */
.L_x_25:
[----:B------:R-:W-:Y:S05]  /*1050*/  BSYNC.RECONVERGENT B0 ;  /* 0x0000000000007941 */ /* 0x000fea0003800200 */
.L_x_24:
[----:B------:R-:W2:Y:S02]  /*1060*/  LDCU.64 UR8, c[0x0][0x3b8] ;  /* 0x00007700ff0877ac */ /* 0x000ea40008000a00 */
[----:B--2---:R-:W-:-:S04]  /*1070*/  ISETP.GE.AND P0, PT, R5, UR9, PT ;  /* 0x0000000905007c0c */ /* 0x004fc8000bf06270 */
[----:B------:R-:W-:Y:S01]  /*1080*/  ISETP.GE.OR P0, PT, R6, UR8, P0 ;  /* 0x0000000806007c0c */ /* 0x000fe20008706670 */
[----:B------:R-:W-:-:S12]  /*1090*/  IMAD R6, R5, UR8, R6 ;  /* 0x0000000805067c24 */ /* 0x000fd8000f8e0206 */
[----:B------:R-:W2:Y:S02]  /*10a0*/  @!P0 LDC R0, c[0x0][0x3c0] ;  /* 0x0000f000ff008b82 */ /* 0x000ea40000000800 */
[----:B--2---:R-:W-:-:S05]  /*10b0*/  @!P0 VIADD R0, R0, 0xffffffff ;  /* 0xffffffff00008836 */ /* 0x004fca0000000000 */
[----:B------:R-:W-:-:S04]  /*10c0*/  ISETP.LT.AND P0, PT, R7, R0, !P0 ;  /* 0x000000000700720c */ /* 0x000fc80004701270 */
[----:B------:R-:W-:-:S13]  /*10d0*/  ISETP.EQ.OR P0, PT, R7, RZ, !P0 ;  /* 0x000000ff0700720c */ /* 0x000fda0004702670 */
[----:B------:R-:W-:Y:S05]  /*10e0*/  @P0 EXIT ;  /* 0x000000000000094d */ /* 0x000fea0003800000 */
[----:B------:R-:W2:Y:S01]  /*10f0*/  LDC.64 R4, c[0x0][0x3e0] ;  /* 0x0000f800ff047b82 */ /* 0x000ea20000000a00 */
[----:B------:R-:W3:Y:S01]  /*1100*/  LDCU.64 UR6, c[0x0][0x3e0] ;  /* 0x00007c00ff0677ac */ /* 0x000ee20008000a00 */
[----:B------:R-:W-:Y:S02]  /*1110*/  SHF.R.S32.HI R0, RZ, 0x1f, R10 ;  /* 0x0000001fff007819 */ /* 0x000fe4000001140a */
[--C-:B------:R-:W-:Y:S02]  /*1120*/  IADD3 R10, P0, P1, R10, R7, R8.reuse ;  /* 0x000000070a0a7210 */ /* 0x100fe4000791e008 */
[----:B------:R-:W-:Y:S02]  /*1130*/  SHF.R.S32.HI R3, RZ, 0x1f, R8 ;  /* 0x0000001fff037819 */ /* 0x000fe40000011408 */
[----:B------:R-:W-:Y:S01]  /*1140*/  SHF.L.U32 R2, R10, 0x3, RZ ;  /* 0x000000030a027819 */ /* 0x000fe200000006ff */
[----:B------:R-:W4:Y:S01]  /*1150*/  LDC.64 R16, c[0x0][0x400] ;  /* 0x00010000ff107b82 */ /* 0x000f220000000a00 */
[----:B------:R-:W-:-:S04]  /*1160*/  IADD3.X R3, PT, PT, R0, RZ, R3, P0, P1 ;  /* 0x000000ff00037210 */ /* 0x000fc800007e2403 */
[----:B------:R-:W-:Y:S02]  /*1170*/  SHF.L.U64.HI R3, R10, 0x3, R3 ;  /* 0x000000030a037819 */ /* 0x000fe40000010203 */
[----:B---3--:R-:W-:Y:S01]  /*1180*/  IADD3 R10, P0, PT, R2, UR6, RZ ;  /* 0x00000006020a7c10 */ /* 0x008fe2000ff1e0ff */
[----:B------:R-:W3:Y:S03]  /*1190*/  LDCU UR6, c[0x0][0x404] ;  /* 0x00008080ff0677ac */ /* 0x000ee60008000800 */
[----:B------:R-:W-:Y:S01]  /*11a0*/  IADD3.X R11, PT, PT, R3, UR7, RZ, P0, !PT ;  /* 0x00000007030b7c10 */ /* 0x000fe200087fe4ff */
[----:B--2---:R-:W-:-:S05]  /*11b0*/  IMAD.WIDE R12, R9, 0x8, R4 ;  /* 0x00000008090c7825 */ /* 0x004fca00078e0204 */
[----:B------:R-:W2:Y:S04]  /*11c0*/  LDG.E.64 R4, desc[UR4][R12.64] ;  /* 0x000000040c047981 */ /* 0x000ea8000c1e1b00 */
[----:B------:R-:W2:Y:S01]  /*11d0*/  LDG.E.64 R10, desc[UR4][R10.64+0x8] ;  /* 0x000008040a0a7981 */ /* 0x000ea2000c1e1b00 */
[----:B------:R-:W-:Y:S01]  /*11e0*/  IMAD.MOV.U32 R14, RZ, RZ, 0x1 ;  /* 0x00000001ff0e7424 */ /* 0x000fe200078e00ff */
[----:B------:R-:W-:Y:S01]  /*11f0*/  BSSY.RECONVERGENT B0, `(.L_x_32) ;  /* 0x0000017000007945 */ /* 0x000fe20003800200 */
[----:B---3--:R-:W4:Y:S04]  /*1200*/  MUFU.RCP64H R15, UR6 ;  /* 0x00000006000f7d08 */ /* 0x008f280008001800 */
[----:B----4-:R-:W-:-:S08]  /*1210*/  DFMA R18, R14, -R16, 1 ;  /* 0x3ff000000e12742b */ /* 0x010fd00000000810 */
[----:B------:R-:W-:-:S08]  /*1220*/  DFMA R18, R18, R18, R18 ;  /* 0x000000121212722b */ /* 0x000fd00000000012 */
[----:B------:R-:W-:-:S08]  /*1230*/  DFMA R18, R14, R18, R14 ;  /* 0x000000120e12722b */ /* 0x000fd0000000000e */
[----:B------:R-:W-:-:S08]  /*1240*/  DFMA R14, R18, -R16, 1 ;  /* 0x3ff00000120e742b */ /* 0x000fd00000000810 */
[----:B------:R-:W-:Y:S02]  /*1250*/  DFMA R18, R18, R14, R18 ;  /* 0x0000000e1212722b */ /* 0x000fe40000000012 */
[----:B--2---:R-:W-:-:S08]  /*1260*/  DADD R4, R4, R10 ;  /* 0x0000000004047229 */ /* 0x004fd0000000000a */
[----:B------:R-:W-:-:S08]  /*1270*/  DMUL R14, R4, 0.5 ;  /* 0x3fe00000040e7828 */ /* 0x000fd00000000000 */
[----:B01----:R-:W-:Y:S02]  /*1280*/  DMUL R24, R18, R14 ;  /* 0x0000000e12187228 */ /* 0x003fe40000000000 */
        /* <DEDUP_REMOVED lines=8> */
[----:B0-----:R-:W-:Y:S02]  /*1310*/  IMAD.U32 R16, RZ, RZ, UR6 ;  /* 0x00000006ff107e24 */ /* 0x001fe4000f8e00ff */
[----:B------:R-:W-:-:S07]  /*1320*/  IMAD.U32 R17, RZ, RZ, UR7 ;  /* 0x00000007ff117e24 */ /* 0x000fce000f8e00ff */
[----:B------:R-:W-:Y:S05]  /*1330*/  CALL.REL.NOINC `($__internal_1_$__cuda_sm20_div_rn_f64_full) ;  /* 0x0000000400247944 */ /* 0x000fea0003c00000 */
[----:B------:R-:W-:Y:S01]  /*1340*/  MOV R24, R22 ;  /* 0x0000001600187202 */ /* 0x000fe20000000f00 */
[----:B------:R-:W-:-:S07]  /*1350*/  IMAD.MOV.U32 R25, RZ, RZ, R23 ;  /* 0x000000ffff197224 */ /* 0x000fce00078e0017 */
.L_x_33:
[----:B------:R-:W-:Y:S05]  /*1360*/  BSYNC.RECONVERGENT B0 ;  /* 0x0000000000007941 */ /* 0x000fea0003800200 */
.L_x_32:
[----:B------:R-:W0:Y:S01]  /*1370*/  LDC.64 R4, c[0x0][0x3c8] ;  /* 0x0000f200ff047b82 */ /* 0x000e220000000a00 */
[----:B------:R-:W1:Y:S01]  /*1380*/  LDCU.64 UR6, c[0x0][0x3c8] ;  /* 0x00007900ff0677ac */ /* 0x000e620008000a00 */
[----:B------:R-:W2:Y:S01]  /*1390*/  LDCU.128 UR8, c[0x3][URZ] ;  /* 0x00c00000ff0877ac */ /* 0x000ea20008000c00 */
[----:B------:R-:W-:Y:S01]  /*13a0*/  IMAD.MOV.U32 R18, RZ, RZ, 0x1 ;  /* 0x00000001ff127424 */ /* 0x000fe200078e00ff */
[----:B------:R-:W3:Y:S01]  /*13b0*/  LDCU.128 UR12, c[0x3][0x10] ;  /* 0x00c00200ff0c77ac */ /* 0x000ee20008000c00 */
[----:B-1----:R-:W-:Y:S01]  /*13c0*/  IADD3 R12, P0, PT, R2, UR6, RZ ;  /* 0x00000006020c7c10 */ /* 0x002fe2000ff1e0ff */
[----:B------:R-:W1:Y:S01]  /*13d0*/  LDCU UR6, c[0x0][0x3c0] ;  /* 0x00007800ff0677ac */ /* 0x000e620008000800 */
[----:B0-----:R-:W-:Y:S02]  /*13e0*/  IMAD.WIDE R4, R9, 0x8, R4 ;  /* 0x0000000809047825 */ /* 0x001fe400078e0204 */
[----:B------:R-:W-:Y:S02]  /*13f0*/  IADD3.X R13, PT, PT, R3, UR7, RZ, P0, !PT ;  /* 0x00000007030d7c10 */ /* 0x000fe400087fe4ff */
[----:B------:R-:W0:Y:S01]  /*1400*/  LDC.64 R2, c[0x0][0x3b0] ;  /* 0x0000ec00ff027b82 */ /* 0x000e220000000a00 */
[----:B------:R4:W2:Y:S04]  /*1410*/  LDG.E.64 R16, desc[UR4][R4.64] ;  /* 0x0000000404107981 */ /* 0x0008a8000c1e1b00 */
[----:B------:R-:W3:Y:S04]  /*1420*/  LDG.E.64 R14, desc[UR4][R12.64+-0x8] ;  /* 0xfffff8040c0e7981 */ /* 0x000ee8000c1e1b00 */
[----:B------:R-:W3:Y:S01]  /*1430*/  LDG.E.64 R10, desc[UR4][R12.64+0x8] ;  /* 0x000008040c0a7981 */ /* 0x000ee2000c1e1b00 */
[----:B-1----:R-:W-:Y:S01]  /*1440*/  IMAD R7, R6, UR6, R7 ;  /* 0x0000000606077c24 */ /* 0x002fe2000f8e0207 */
[----:B------:R-:W1:Y:S01]  /*1450*/  LDCU UR6, c[0x0][0x3fc] ;  /* 0x00007f80ff0677ac */ /* 0x000e620008000800 */
[----:B----4-:R-:W4:Y:S01]  /*1460*/  LDC.64 R4, c[0x0][0x3f8] ;  /* 0x0000fe00ff047b82 */ /* 0x010f220000000a00 */
[----:B------:R4:W3:Y:S01]  /*1470*/  LDG.E.64 R8, desc[UR4][R12.64+0x10] ;  /* 0x000010040c087981 */ /* 0x0008e2000c1e1b00 */
[----:B0-----:R-:W-:-:S05]  /*1480*/  IMAD.WIDE R6, R7, 0x8, R2 ;  /* 0x0000000807067825 */ /* 0x001fca00078e0202 */
[----:B------:R0:W5:Y:S01]  /*1490*/  LDG.E.64 R2, desc[UR4][R6.64] ;  /* 0x0000000406027981 */ /* 0x000162000c1e1b00 */
[----:B-1----:R-:W4:Y:S01]  /*14a0*/  MUFU.RCP64H R19, UR6 ;  /* 0x0000000600137d08 */ /* 0x002f220008001800 */
[----:B------:R-:W-:Y:S01]  /*14b0*/  BSSY.RECONVERGENT B0, `(.L_x_34) ;  /* 0x000001a000007945 */ /* 0x000fe20003800200 */
[----:B----4-:R-:W-:-:S08]  /*14c0*/  DFMA R12, R18, -R4, 1 ;  /* 0x3ff00000120c742b */ /* 0x010fd00000000804 */
[----:B------:R-:W-:-:S08]  /*14d0*/  DFMA R12, R12, R12, R12 ;  /* 0x0000000c0c0c722b */ /* 0x000fd0000000000c */
[----:B------:R-:W-:Y:S02]  /*14e0*/  DFMA R12, R18, R12, R18 ;  /* 0x0000000c120c722b */ /* 0x000fe40000000012 */
[----:B--2---:R-:W-:-:S08]  /*14f0*/  DMUL R16, R16, UR10 ;  /* 0x0000000a10107c28 */ /* 0x004fd00008000000 */
[----:B---3--:R-:W-:-:S08]  /*1500*/  DFMA R14, R14, UR8, R16 ;  /* 0x000000080e0e7c2b */ /* 0x008fd00008000010 */
[----:B------:R-:W-:Y:S02]  /*1510*/  DFMA R10, R10, UR12, R14 ;  /* 0x0000000c0a0a7c2b */ /* 0x000fe4000800000e */
[----:B------:R-:W-:-:S06]  /*1520*/  DFMA R14, R12, -R4, 1 ;  /* 0x3ff000000c0e742b */ /* 0x000fcc0000000804 */
[----:B------:R-:W-:Y:S02]  /*1530*/  DFMA R8, R8, UR14, R10 ;  /* 0x0000000e08087c2b */ /* 0x000fe4000800000a */
[----:B------:R-:W-:-:S08]  /*1540*/  DFMA R14, R12, R14, R12 ;  /* 0x0000000e0c0e722b */ /* 0x000fd0000000000c */
[----:B------:R-:W-:Y:S01]  /*1550*/  DMUL R10, R8, R14 ;  /* 0x0000000e080a7228 */ /* 0x000fe20000000000 */
[----:B------:R-:W-:-:S07]  /*1560*/  FSETP.GEU.AND P1, PT, |R9|, 6.5827683646048100446e-37, PT ;  /* 0x036000000900780b */ /* 0x000fce0003f2e200 */
[----:B------:R-:W-:-:S08]  /*1570*/  DFMA R4, R10, -R4, R8 ;  /* 0x800000040a04722b */ /* 0x000fd00000000008 */
[----:B------:R-:W-:-:S10]  /*1580*/  DFMA R14, R14, R4, R10 ;  /* 0x000000040e0e722b */ /* 0x000fd4000000000a */
[----:B------:R-:W-:-:S05]  /*1590*/  FFMA R0, RZ, UR6, R15 ;  /* 0x00000006ff007c23 */ /* 0x000fca000800000f */
[----:B------:R-:W-:-:S13]  /*15a0*/  FSETP.GT.AND P0, PT, |R0|, 1.469367938527859385e-39, PT ;  /* 0x001000000000780b */ /* 0x000fda0003f04200 */
[----:B0-----:R-:W-:Y:S05]  /*15b0*/  @P0 BRA P1, `(.L_x_35) ;  /* 0x0000000000240947 */ /* 0x001fea0000800000 */
[----:B------:R-:W0:Y:S01]  /*15c0*/  LDCU.64 UR6, c[0x0][0x3f8] ;  /* 0x00007f00ff0677ac */ /* 0x000e220008000a00 */
[----:B------:R-:W-:Y:S01]  /*15d0*/  IMAD.MOV.U32 R14, RZ, RZ, R8 ;  /* 0x000000ffff0e7224 */ /* 0x000fe200078e0008 */
[----:B------:R-:W-:Y:S02]  /*15e0*/  MOV R15, R9 ;  /* 0x00000009000f7202 */ /* 0x000fe40000000f00 */
[----:B------:R-:W-:Y:S01]  /*15f0*/  MOV R4, 0x1630 ;  /* 0x0000163000047802 */ /* 0x000fe20000000f00 */
[----:B0-----:R-:W-:Y:S02]  /*1600*/  IMAD.U32 R16, RZ, RZ, UR6 ;  /* 0x00000006ff107e24 */ /* 0x001fe4000f8e00ff */
[----:B------:R-:W-:-:S07]  /*1610*/  IMAD.U32 R17, RZ, RZ, UR7 ;  /* 0x00000007ff117e24 */ /* 0x000fce000f8e00ff */
[----:B-----5:R-:W-:Y:S05]  /*1620*/  CALL.REL.NOINC `($__internal_1_$__cuda_sm20_div_rn_f64_full) ;  /* 0x0000000000687944 */ /* 0x020fea0003c00000 */
[----:B------:R-:W-:Y:S01]  /*1630*/  IMAD.MOV.U32 R14, RZ, RZ, R22 ;  /* 0x000000ffff0e7224 */ /* 0x000fe200078e0016 */
[----:B------:R-:W-:-:S07]  /*1640*/  MOV R15, R23 ;  /* 0x00000017000f7202 */ /* 0x000fce0000000f00 */
.L_x_35:
[----:B------:R-:W-:Y:S05]  /*1650*/  BSYNC.RECONVERGENT B0 ;  /* 0x0000000000007941 */ /* 0x000fea0003800200 */
.L_x_34:
        /* <DEDUP_REMOVED lines=19> */
.L_x_37:
[----:B------:R-:W-:Y:S05]  /*1790*/  BSYNC.RECONVERGENT B0 ;  /* 0x0000000000007941 */ /* 0x000fea0003800200 */
.L_x_36:
[----:B-----5:R-:W-:-:S07]  /*17a0*/  DADD R2, R2, R22 ;  /* 0x0000000002027229 */ /* 0x020fce0000000016 */
[----:B------:R-:W-:Y:S01]  /*17b0*/  STG.E.64 desc[UR4][R6.64], R2 ;  /* 0x0000000206007986 */ /* 0x000fe2000c101b04 */
[----:B------:R-:W-:Y:S05]  /*17c0*/  EXIT ;  /* 0x000000000000794d */ /* 0x000fea0003800000 */
        .weak           $__internal_1_$__cuda_sm20_div_rn_f64_full
        .type           $__internal_1_$__cuda_sm20_div_rn_f64_full,@function
        .size           $__internal_1_$__cuda_sm20_div_rn_f64_full,(.L_x_45 - $__internal_1_$__cuda_sm20_div_rn_f64_full)
$__internal_1_$__cuda_sm20_div_rn_f64_full:
[C---:B------:R-:W-:Y:S01]  /*17d0*/  FSETP.GEU.AND P0, PT, |R17|.reuse, 1.469367938527859385e-39, PT ;  /* 0x001000001100780b */ /* 0x040fe20003f0e200 */
[----:B------:R-:W-:Y:S01]  /*17e0*/  IMAD.MOV.U32 R22, RZ, RZ, 0x1 ;  /* 0x00000001ff167424 */ /* 0x000fe200078e00ff */
[----:B------:R-:W-:Y:S01]  /*17f0*/  LOP3.LUT R18, R17, 0x800fffff, RZ, 0xc0, !PT ;  /* 0x800fffff11127812 */ /* 0x000fe200078ec0ff */
[----:B------:R-:W-:Y:S01]  /*1800*/  IMAD.MOV.U32 R28, RZ, RZ, 0x1ca00000 ;  /* 0x1ca00000ff1c7424 */ /* 0x000fe200078e00ff */
[C---:B------:R-:W-:Y:S01]  /*1810*/  FSETP.GEU.AND P2, PT, |R15|.reuse, 1.469367938527859385e-39, PT ;  /* 0x001000000f00780b */ /* 0x040fe20003f4e200 */
[----:B------:R-:W-:Y:S01]  /*1820*/  BSSY.RECONVERGENT B2, `(.L_x_38) ;  /* 0x0000052000027945 */ /* 0x000fe20003800200 */
[----:B------:R-:W-:Y:S02]  /*1830*/  LOP3.LUT R19, R18, 0x3ff00000, RZ, 0xfc, !PT ;  /* 0x3ff0000012137812 */ /* 0x000fe400078efcff */
[----:B------:R-:W-:Y:S02]  /*1840*/  MOV R18, R16 ;  /* 0x0000001000127202 */ /* 0x000fe40000000f00 */
[----:B------:R-:W-:-:S02]  /*1850*/  LOP3.LUT R11, R15, 0x7ff00000, RZ, 0xc0, !PT ;  /* 0x7ff000000f0b7812 */ /* 0x000fc400078ec0ff */
[----:B------:R-:W-:Y:S01]  /*1860*/  LOP3.LUT R0, R17, 0x7ff00000, RZ, 0xc0, !PT ;  /* 0x7ff0000011007812 */ /* 0x000fe200078ec0ff */
[----:B------:R-:W-:Y:S02]  /*1870*/  @!P0 DMUL R18, R16, 8.98846567431157953865e+307 ;  /* 0x7fe0000010128828 */ /* 0x000fe40000000000 */
[----:B------:R-:W-:Y:S01]  /*1880*/  IMAD.MOV.U32 R29, RZ, RZ, R11 ;  /* 0x000000ffff1d7224 */ /* 0x000fe200078e000b */
[----:B------:R-:W-:Y:S02]  /*1890*/  ISETP.GE.U32.AND P1, PT, R11, R0, PT ;  /* 0x000000000b00720c */ /* 0x000fe40003f26070 */
[----:B------:R-:W-:Y:S01]  /*18a0*/  @!P2 LOP3.LUT R12, R17, 0x7ff00000, RZ, 0xc0, !PT ;  /* 0x7ff00000110ca812 */ /* 0x000fe200078ec0ff */
[----:B------:R-:W0:Y:S01]  /*18b0*/  MUFU.RCP64H R23, R19 ;  /* 0x0000001300177308 */ /* 0x000e220000001800 */
[----:B------:R-:W-:Y:S02]  /*18c0*/  SEL R13, R28, 0x63400000, !P1 ;  /* 0x634000001c0d7807 */ /* 0x000fe40004800000 */
[----:B------:R-:W-:-:S02]  /*18d0*/  @!P2 ISETP.GE.U32.AND P3, PT, R11, R12, PT ;  /* 0x0000000c0b00a20c */ /* 0x000fc40003f66070 */
[--C-:B------:R-:W-:Y:S02]  /*18e0*/  LOP3.LUT R13, R13, 0x800fffff, R15.reuse, 0xf8, !PT ;  /* 0x800fffff0d0d7812 */ /* 0x100fe400078ef80f */
[----:B------:R-:W-:Y:S02]  /*18f0*/  @!P2 SEL R21, R28, 0x63400000, !P3 ;  /* 0x634000001c15a807 */ /* 0x000fe40005800000 */
[----:B------:R-:W-:Y:S02]  /*1900*/  @!P0 LOP3.LUT R0, R19, 0x7ff00000, RZ, 0xc0, !PT ;  /* 0x7ff0000013008812 */ /* 0x000fe400078ec0ff */
[----:B------:R-:W-:Y:S01]  /*1910*/  @!P2 LOP3.LUT R12, R21, 0x80000000, R15, 0xf8, !PT ;  /* 0x80000000150ca812 */ /* 0x000fe200078ef80f */
[----:B0-----:R-:W-:-:S08]  /*1920*/  DFMA R34, R22, -R18, 1 ;  /* 0x3ff000001622742b */ /* 0x001fd00000000812 */
[----:B------:R-:W-:-:S08]  /*1930*/  DFMA R34, R34, R34, R34 ;  /* 0x000000222222722b */ /* 0x000fd00000000022 */
[----:B------:R-:W-:Y:S01]  /*1940*/  DFMA R22, R22, R34, R22 ;  /* 0x000000221616722b */ /* 0x000fe20000000016 */
[----:B------:R-:W-:Y:S01]  /*1950*/  @!P2 LOP3.LUT R35, R12, 0x100000, RZ, 0xfc, !PT ;  /* 0x001000000c23a812 */ /* 0x000fe200078efcff */
[----:B------:R-:W-:Y:S01]  /*1960*/  IMAD.MOV.U32 R12, RZ, RZ, R14 ;  /* 0x000000ffff0c7224 */ /* 0x000fe200078e000e */
[----:B------:R-:W-:-:S05]  /*1970*/  @!P2 MOV R34, RZ ;  /* 0x000000ff0022a202 */ /* 0x000fca0000000f00 */
[----:B------:R-:W-:Y:S02]  /*1980*/  DFMA R20, R22, -R18, 1 ;  /* 0x3ff000001614742b */ /* 0x000fe40000000812 */
[----:B------:R-:W-:-:S06]  /*1990*/  @!P2 DFMA R12, R12, 2, -R34 ;  /* 0x400000000c0ca82b */ /* 0x000fcc0000000822 */
[----:B------:R-:W-:-:S04]  /*19a0*/  DFMA R20, R22, R20, R22 ;  /* 0x000000141614722b */ /* 0x000fc80000000016 */
[----:B------:R-:W-:-:S04]  /*19b0*/  @!P2 LOP3.LUT R29, R13, 0x7ff00000, RZ, 0xc0, !PT ;  /* 0x7ff000000d1da812 */ /* 0x000fc800078ec0ff */
[----:B------:R-:W-:Y:S01]  /*19c0*/  DMUL R22, R20, R12 ;  /* 0x0000000c14167228 */ /* 0x000fe20000000000 */
[----:B------:R-:W-:-:S05]  /*19d0*/  VIADD R30, R29, 0xffffffff ;  /* 0xffffffff1d1e7836 */ /* 0x000fca0000000000 */
[----:B------:R-:W-:Y:S01]  /*19e0*/  ISETP.GT.U32.AND P0, PT, R30, 0x7feffffe, PT ;  /* 0x7feffffe1e00780c */ /* 0x000fe20003f04070 */
[----:B------:R-:W-:Y:S01]  /*19f0*/  VIADD R30, R0, 0xffffffff ;  /* 0xffffffff001e7836 */ /* 0x000fe20000000000 */
[----:B------:R-:W-:-:S04]  /*1a00*/  DFMA R34, R22, -R18, R12 ;  /* 0x800000121622722b */ /* 0x000fc8000000000c */
[----:B------:R-:W-:-:S04]  /*1a10*/  ISETP.GT.U32.OR P0, PT, R30, 0x7feffffe, P0 ;  /* 0x7feffffe1e00780c */ /* 0x000fc80000704470 */
[----:B------:R-:W-:-:S09]  /*1a20*/  DFMA R20, R20, R34, R22 ;  /* 0x000000221414722b */ /* 0x000fd20000000016 */
[----:B------:R-:W-:Y:S05]  /*1a30*/  @P0 BRA `(.L_x_39) ;  /* 0x00000000006c0947 */ /* 0x000fea0003800000 */
[----:B------:R-:W-:-:S04]  /*1a40*/  LOP3.LUT R0, R17, 0x7ff00000, RZ, 0xc0, !PT ;  /* 0x7ff0000011007812 */ /* 0x000fc800078ec0ff */
[CC--:B------:R-:W-:Y:S02]  /*1a50*/  VIADDMNMX R14, R11.reuse, -R0.reuse, 0xb9600000, !PT ;  /* 0xb96000000b0e7446 */ /* 0x0c0fe40007800900 */
[----:B------:R-:W-:Y:S02]  /*1a60*/  ISETP.GE.U32.AND P0, PT, R11, R0, PT ;  /* 0x000000000b00720c */ /* 0x000fe40003f06070 */
[----:B------:R-:W-:Y:S02]  /*1a70*/  VIMNMX R14, PT, PT, R14, 0x46a00000, PT ;  /* 0x46a000000e0e7848 */ /* 0x000fe40003fe0100 */
[----:B------:R-:W-:-:S04]  /*1a80*/  SEL R11, R28, 0x63400000, !P0 ;  /* 0x634000001c0b7807 */ /* 0x000fc80004000000 */
[----:B------:R-:W-:Y:S01]  /*1a90*/  IADD3 R11, PT, PT, -R11, R14, RZ ;  /* 0x0000000e0b0b7210 */ /* 0x000fe20007ffe1ff */
[----:B------:R-:W-:-:S04]  /*1aa0*/  IMAD.MOV.U32 R14, RZ, RZ, RZ ;  /* 0x000000ffff0e7224 */ /* 0x000fc800078e00ff */
[----:B------:R-:W-:-:S06]  /*1ab0*/  VIADD R15, R11, 0x7fe00000 ;  /* 0x7fe000000b0f7836 */ /* 0x000fcc0000000000 */
        /* <DEDUP_REMOVED lines=9> */
[C---:B------:R-:W-:Y:S01]  /*1b50*/  IADD3 R13, PT, PT, -R11.reuse, RZ, RZ ;  /* 0x000000ff0b0d7210 */ /* 0x040fe20007ffe1ff */
[----:B------:R-:W-:Y:S01]  /*1b60*/  IMAD.MOV.U32 R12, RZ, RZ, RZ ;  /* 0x000000ffff0c7224 */ /* 0x000fe200078e00ff */
[----:B------:R-:W-:-:S05]  /*1b70*/  IADD3 R11, PT, PT, -R11, -0x43300000, RZ ;  /* 0xbcd000000b0b7810 */ /* 0x000fca0007ffe1ff */
[----:B------:R-:W-:Y:S02]  /*1b80*/  DFMA R12, R22, -R12, R20 ;  /* 0x8000000c160c722b */ /* 0x000fe40000000014 */
[----:B------:R-:W-:-:S08]  /*1b90*/  DMUL.RP R20, R20, R14 ;  /* 0x0000000e14147228 */ /* 0x000fd00000008000 */
[----:B------:R-:W-:Y:S02]  /*1ba0*/  FSETP.NEU.AND P0, PT, |R13|, R11, PT ;  /* 0x0000000b0d00720b */ /* 0x000fe40003f0d200 */
[----:B------:R-:W-:Y:S02]  /*1bb0*/  LOP3.LUT R11, R21, R16, RZ, 0x3c, !PT ;  /* 0x00000010150b7212 */ /* 0x000fe400078e3cff */
[----:B------:R-:W-:Y:S02]  /*1bc0*/  FSEL R22, R20, R22, !P0 ;  /* 0x0000001614167208 */ /* 0x000fe40004000000 */
[----:B------:R-:W-:Y:S01]  /*1bd0*/  FSEL R23, R11, R23, !P0 ;  /* 0x000000170b177208 */ /* 0x000fe20004000000 */
[----:B------:R-:W-:Y:S06]  /*1be0*/  BRA `(.L_x_40) ;  /* 0x0000000000547947 */ /* 0x000fec0003800000 */
.L_x_39:
        /* <DEDUP_REMOVED lines=11> */
[----:B------:R-:W-:Y:S02]  /*1ca0*/  @P0 LOP3.LUT R0, R23, 0x7ff00000, RZ, 0xfc, !PT ;  /* 0x7ff0000017000812 */ /* 0x000fe400078efcff */
[----:B------:R-:W-:Y:S01]  /*1cb0*/  @!P0 MOV R22, RZ ;  /* 0x000000ff00168202 */ /* 0x000fe20000000f00 */
[----:B------:R-:W-:Y:S02]  /*1cc0*/  @P0 IMAD.MOV.U32 R22, RZ, RZ, RZ ;  /* 0x000000ffff160224 */ /* 0x000fe400078e00ff */
[----:B------:R-:W-:Y:S01]  /*1cd0*/  @P0 IMAD.MOV.U32 R23, RZ, RZ, R0 ;  /* 0x000000ffff170224 */ /* 0x000fe200078e0000 */
[----:B------:R-:W-:Y:S06]  /*1ce0*/  BRA `(.L_x_40) ;  /* 0x0000000000147947 */ /* 0x000fec0003800000 */
.L_x_42:
[----:B------:R-:W-:Y:S01]  /*1cf0*/  LOP3.LUT R23, R17, 0x80000, RZ, 0xfc, !PT ;  /* 0x0008000011177812 */ /* 0x000fe200078efcff */
[----:B------:R-:W-:Y:S01]  /*1d00*/  IMAD.MOV.U32 R22, RZ, RZ, R16 ;  /* 0x000000ffff167224 */ /* 0x000fe200078e0010 */
[----:B------:R-:W-:Y:S06]  /*1d10*/  BRA `(.L_x_40) ;  /* 0x0000000000087947 */ /* 0x000fec0003800000 */
.L_x_41:
[----:B------:R-:W-:Y:S02]  /*1d20*/  LOP3.LUT R23, R15, 0x80000, RZ, 0xfc, !PT ;  /* 0x000800000f177812 */ /* 0x000fe400078efcff */
[----:B------:R-:W-:-:S07]  /*1d30*/  MOV R22, R14 ;  /* 0x0000000e00167202 */ /* 0x000fce0000000f00 */
.L_x_40:
[----:B------:R-:W-:Y:S05]  /*1d40*/  BSYNC.RECONVERGENT B2 ;  /* 0x0000000000027941 */ /* 0x000fea0003800200 */
.L_x_38:
[----:B------:R-:W-:Y:S02]  /*1d50*/  IMAD.MOV.U32 R12, RZ, RZ, R4 ;  /* 0x000000ffff0c7224 */ /* 0x000fe400078e0004 */
[----:B------:R-:W-:-:S04]  /*1d60*/  IMAD.MOV.U32 R13, RZ, RZ, 0x0 ;  /* 0x00000000ff0d7424 */ /* 0x000fc800078e00ff */
[----:B------:R-:W-:Y:S05]  /*1d70*/  RET.REL.NODEC R12 `(_Z10ackernel_vPdiiiS_iiiS_iiiS_iiiS_dddd) ;  /* 0xffffffe00ca07950 */ /* 0x000fea0003c3ffff */
.L_x_43:
        /* <DEDUP_REMOVED lines=16> */
.L_x_45:


//--------------------- .nv.shared.reserved.0     --------------------------
	.section	.nv.shared.reserved.0,"aw",@nobits
	.weak		__nv_reservedSMEM_offset_0_alias
	.size		__nv_reservedSMEM_offset_0_alias, 0, 64
	.other		__nv_reservedSMEM_offset_0_alias,@"STO_CUDA_RESERVED_SHARED STV_DEFAULT"
__nv_reservedSMEM_offset_0_alias:
	.zero		0
	.zero		64


//--------------------- .nv.constant0._Z12ackernel_tauPdiiiS_iiiS_iiiS_iiiS_dddd --------------------------
	.section	.nv.constant0._Z12ackernel_tauPdiiiS_iiiS_iiiS_iiiS_dddd,"a",@progbits
	.sectionflags	@""
	.align	4
.nv.constant0._Z12ackernel_tauPdiiiS_iiiS_iiiS_iiiS_dddd:
	.zero		1032


//--------------------- .nv.constant0._Z10ackernel_vPdiiiS_iiiS_iiiS_iiiS_dddd --------------------------
	.section	.nv.constant0._Z10ackernel_vPdiiiS_iiiS_iiiS_iiiS_dddd,"a",@progbits
	.sectionflags	@""
	.align	4
.nv.constant0._Z10ackernel_vPdiiiS_iiiS_iiiS_iiiS_dddd:
	.zero		1032


//--------------------- SYMBOLS --------------------------

	.type		.nv.reservedSmem.offset0,@object
	.size		.nv.reservedSmem.offset0,0x4
